//
// Generated by NVIDIA NVVM Compiler
//
// Compiler Build ID: CL-36424714
// Cuda compilation tools, release 13.0, V13.0.88
// Based on NVVM 20.0.0
//

.version 9.0
.target sm_100
.address_size 64

	// .globl	_Z11approxmatchiiiPKfS0_PfS1_
// _ZZ11approxmatchiiiPKfS0_PfS1_E3buf has been demoted
// _ZZ9matchcostiiiPKfS0_S0_PfE6allsum has been demoted
// _ZZ9matchcostiiiPKfS0_S0_PfE3buf has been demoted
// _ZZ14matchcostgrad2iiiPKfS0_S0_PfE8sum_grad has been demoted

.visible .entry _Z11approxmatchiiiPKfS0_PfS1_(
	.param .u32 _Z11approxmatchiiiPKfS0_PfS1__param_0,
	.param .u32 _Z11approxmatchiiiPKfS0_PfS1__param_1,
	.param .u32 _Z11approxmatchiiiPKfS0_PfS1__param_2,
	.param .u64 .ptr .align 1 _Z11approxmatchiiiPKfS0_PfS1__param_3,
	.param .u64 .ptr .align 1 _Z11approxmatchiiiPKfS0_PfS1__param_4,
	.param .u64 .ptr .align 1 _Z11approxmatchiiiPKfS0_PfS1__param_5,
	.param .u64 .ptr .align 1 _Z11approxmatchiiiPKfS0_PfS1__param_6
)
{
	.reg .pred 	%p<88>;
	.reg .b32 	%r<194>;
	.reg .b32 	%f<282>;
	.reg .b64 	%rd<52>;
	// demoted variable
	.shared .align 4 .b8 _ZZ11approxmatchiiiPKfS0_PfS1_E3buf[12288];
	ld.param.u32 	%r83, [_Z11approxmatchiiiPKfS0_PfS1__param_1];
	ld.param.u32 	%r84, [_Z11approxmatchiiiPKfS0_PfS1__param_2];
	ld.param.u64 	%rd9, [_Z11approxmatchiiiPKfS0_PfS1__param_3];
	ld.param.u64 	%rd10, [_Z11approxmatchiiiPKfS0_PfS1__param_4];
	ld.param.u64 	%rd11, [_Z11approxmatchiiiPKfS0_PfS1__param_5];
	ld.param.u64 	%rd12, [_Z11approxmatchiiiPKfS0_PfS1__param_6];
	cvta.to.global.u64 	%rd1, %rd10;
	cvta.to.global.u64 	%rd2, %rd11;
	cvta.to.global.u64 	%rd3, %rd12;
	cvta.to.global.u64 	%rd4, %rd9;
	mov.u32 	%r168, %ctaid.x;
	setp.lt.s32 	%p1, %r83, %r84;
	@%p1 bra 	$L__BB0_2;
	div.s32 	%r85, %r83, %r84;
	cvt.rn.f32.s32 	%f252, %r85;
	mov.f32 	%f253, 0f3F800000;
	bra.uni 	$L__BB0_3;
$L__BB0_2:
	div.s32 	%r86, %r84, %r83;
	cvt.rn.f32.s32 	%f253, %r86;
	mov.f32 	%f252, 0f3F800000;
$L__BB0_3:
	ld.param.u32 	%r166, [_Z11approxmatchiiiPKfS0_PfS1__param_0];
	setp.ge.s32 	%p2, %r168, %r166;
	@%p2 bra 	$L__BB0_98;
	add.s32 	%r87, %r84, %r83;
	mul.lo.s32 	%r88, %r168, %r87;
	shl.b32 	%r89, %r88, 1;
	mul.wide.u32 	%rd13, %r89, 4;
	add.s64 	%rd5, %rd3, %rd13;
	mul.wide.s32 	%rd14, %r83, 4;
	add.s64 	%rd6, %rd5, %rd14;
	mul.wide.s32 	%rd15, %r84, 4;
	add.s64 	%rd7, %rd6, %rd15;
	add.s64 	%rd8, %rd7, %rd14;
	mov.u32 	%r2, %tid.x;
	mov.u32 	%r3, %ntid.x;
	mov.f32 	%f87, 0f00000000;
	mov.f32 	%f88, 0f3F000000;
	mul.rn.f32 	%f89, %f88, %f87;
	mov.f32 	%f90, 0f3DF6384F;
	mul.rn.f32 	%f91, %f90, %f87;
	fma.rn.f32 	%f92, %f89, 0f3FB8AA3B, 0f00000000;
	add.f32 	%f93, %f92, 0f00000000;
	mul.f32 	%f94, %f91, 0f40400000;
	fma.rn.f32 	%f95, %f94, %f89, %f93;
	fma.rn.f32 	%f96, %f91, 0f00000000, %f95;
	mov.f32 	%f97, 0f40000000;
	add.rn.f32 	%f5, %f97, %f96;
	mov.f32 	%f98, 0fC0000000;
	add.rn.f32 	%f99, %f5, %f98;
	neg.f32 	%f100, %f99;
	add.rn.f32 	%f6, %f96, %f100;
	mov.u32 	%r90, _ZZ11approxmatchiiiPKfS0_PfS1_E3buf;
	mad.lo.s32 	%r91, %r2, 12, %r90;
	add.s32 	%r4, %r91, 4;
$L__BB0_5:
	mul.lo.s32 	%r6, %r84, %r83;
	setp.ge.s32 	%p3, %r2, %r6;
	@%p3 bra 	$L__BB0_8;
	mul.lo.s32 	%r7, %r6, %r168;
	mov.u32 	%r169, %r2;
$L__BB0_7:
	add.s32 	%r92, %r169, %r7;
	mul.wide.s32 	%rd16, %r92, 4;
	add.s64 	%rd17, %rd2, %rd16;
	mov.b32 	%r93, 0;
	st.global.u32 	[%rd17], %r93;
	add.s32 	%r169, %r169, %r3;
	setp.lt.s32 	%p4, %r169, %r6;
	@%p4 bra 	$L__BB0_7;
$L__BB0_8:
	setp.ge.s32 	%p5, %r2, %r83;
	mov.u32 	%r170, %r2;
	@%p5 bra 	$L__BB0_9;
	bra.uni 	$L__BB0_99;
$L__BB0_9:
	setp.ge.s32 	%p7, %r2, %r84;
	mov.u32 	%r171, %r2;
	@%p7 bra 	$L__BB0_11;
$L__BB0_10:
	mul.wide.s32 	%rd20, %r171, 4;
	add.s64 	%rd21, %rd6, %rd20;
	st.global.f32 	[%rd21], %f252;
	add.s32 	%r171, %r171, %r3;
	setp.lt.s32 	%p8, %r171, %r84;
	@%p8 bra 	$L__BB0_10;
$L__BB0_11:
	bar.sync 	0;
	mul.lo.s32 	%r14, %r168, %r84;
	mul.lo.s32 	%r15, %r168, %r83;
	mov.b32 	%r172, 7;
$L__BB0_12:
	cvt.rn.f32.s32 	%f7, %r172;
	setp.eq.s32 	%p9, %r172, 0;
	mov.f32 	%f254, 0f3F800000;
	@%p9 bra 	$L__BB0_15;
	mul.rn.f32 	%f102, %f5, %f7;
	cvt.rni.f32.f32 	%f103, %f102;
	sub.f32 	%f104, %f102, %f103;
	neg.f32 	%f105, %f102;
	fma.rn.f32 	%f106, %f5, %f7, %f105;
	fma.rn.f32 	%f107, %f6, %f7, %f106;
	add.f32 	%f108, %f104, %f107;
	setp.gt.f32 	%p10, %f103, 0f00000000;
	selp.b32 	%r95, 0, -2097152000, %p10;
	abs.f32 	%f109, %f7;
	setp.num.f32 	%p11, %f109, %f109;
	setp.lt.f32 	%p12, %f102, 0f00000000;
	selp.f32 	%f110, 0f00000000, 0f7F800000, %p12;
	abs.f32 	%f111, %f102;
	setp.gt.f32 	%p13, %f111, 0f43180000;
	cvt.rzi.s32.f32 	%r96, %f103;
	shl.b32 	%r97, %r96, 23;
	sub.s32 	%r98, %r97, %r95;
	mov.b32 	%f112, %r98;
	add.s32 	%r99, %r95, 2130706432;
	mov.b32 	%f113, %r99;
	fma.rn.f32 	%f114, %f108, 0f391FCB8E, 0f3AAF85ED;
	fma.rn.f32 	%f115, %f114, %f108, 0f3C1D9856;
	fma.rn.f32 	%f116, %f115, %f108, 0f3D6357BB;
	fma.rn.f32 	%f117, %f116, %f108, 0f3E75FDEC;
	fma.rn.f32 	%f118, %f117, %f108, 0f3F317218;
	fma.rn.f32 	%f119, %f118, %f108, 0f3F800000;
	mul.f32 	%f120, %f119, %f113;
	mul.f32 	%f121, %f120, %f112;
	selp.f32 	%f254, %f110, %f121, %p13;
	@%p11 bra 	$L__BB0_15;
	mov.f32 	%f122, 0f40800000;
	add.rn.f32 	%f254, %f122, %f7;
$L__BB0_15:
	setp.lt.s32 	%p14, %r83, 1;
	neg.f32 	%f123, %f254;
	setp.eq.s32 	%p15, %r172, -2;
	selp.f32 	%f11, 0f00000000, %f123, %p15;
	@%p14 bra 	$L__BB0_42;
	mov.b32 	%r173, 0;
$L__BB0_17:
	add.s32 	%r18, %r173, %r2;
	setp.ge.s32 	%p16, %r18, %r83;
	mov.f32 	%f255, 0f00000000;
	mov.f32 	%f256, %f255;
	@%p16 bra 	$L__BB0_19;
	shl.b32 	%r101, %r18, 1;
	mul.lo.s32 	%r102, %r83, %r168;
	shl.b32 	%r103, %r102, 1;
	add.s32 	%r104, %r101, %r103;
	mul.wide.s32 	%rd22, %r104, 4;
	add.s64 	%rd23, %rd4, %rd22;
	ld.global.nc.f32 	%f255, [%rd23];
	ld.global.nc.f32 	%f256, [%rd23+4];
$L__BB0_19:
	setp.lt.s32 	%p17, %r84, 1;
	mov.f32 	%f262, 0f3089705F;
	@%p17 bra 	$L__BB0_39;
	mov.f32 	%f262, 0f3089705F;
	mov.b32 	%r174, 0;
$L__BB0_21:
	add.s32 	%r20, %r174, 1024;
	min.s32 	%r106, %r84, %r20;
	sub.s32 	%r21, %r106, %r174;
	setp.ge.s32 	%p18, %r2, %r21;
	@%p18 bra 	$L__BB0_24;
	shl.b32 	%r107, %r174, 1;
	add.s32 	%r177, %r2, %r174;
	add.s32 	%r108, %r2, %r14;
	shl.b32 	%r109, %r108, 1;
	add.s32 	%r175, %r109, %r107;
	mov.u32 	%r176, %r4;
	mov.u32 	%r178, %r2;
$L__BB0_23:
	mul.wide.s32 	%rd24, %r175, 4;
	add.s64 	%rd25, %rd1, %rd24;
	ld.global.nc.f32 	%f127, [%rd25];
	ld.global.nc.f32 	%f128, [%rd25+4];
	st.shared.f32 	[%r176+-4], %f127;
	st.shared.f32 	[%r176], %f128;
	mul.wide.s32 	%rd26, %r177, 4;
	add.s64 	%rd27, %rd6, %rd26;
	ld.global.f32 	%f129, [%rd27];
	st.shared.f32 	[%r176+4], %f129;
	add.s32 	%r178, %r178, %r3;
	add.s32 	%r177, %r177, %r3;
	mad.lo.s32 	%r176, %r3, 12, %r176;
	shl.b32 	%r110, %r3, 1;
	add.s32 	%r175, %r175, %r110;
	setp.lt.s32 	%p19, %r178, %r21;
	@%p19 bra 	$L__BB0_23;
$L__BB0_24:
	bar.sync 	0;
	setp.lt.s32 	%p20, %r21, 1;
	@%p20 bra 	$L__BB0_38;
	mov.b32 	%r179, 0;
$L__BB0_26:
	mov.u32 	%r112, _ZZ11approxmatchiiiPKfS0_PfS1_E3buf;
	mad.lo.s32 	%r33, %r179, 12, %r112;
	ld.shared.f32 	%f130, [%r33];
	ld.shared.f32 	%f18, [%r33+4];
	sub.f32 	%f131, %f130, %f255;
	add.f32 	%f19, %f131, 0f40490FDB;
	abs.f32 	%f261, %f19;
	setp.lt.f32 	%p21, %f261, 0f40C90FDB;
	@%p21 bra 	$L__BB0_37;
	setp.gtu.f32 	%p22, %f261, 0f4C490FDB;
	@%p22 bra 	$L__BB0_34;
	mov.f32 	%f132, 0f40C90FDB;
	div.approx.f32 	%f133, %f261, %f132;
	cvt.rzi.f32.f32 	%f259, %f133;
	fma.rn.f32 	%f22, %f259, 0fC0C90FDB, %f261;
	mov.b32 	%r113, %f22;
	setp.lt.u32 	%p23, %r113, 1086918619;
	@%p23 bra 	$L__BB0_33;
	mov.b32 	%r114, %f22;
	setp.lt.u32 	%p24, %r114, -2147483647;
	@%p24 bra 	$L__BB0_31;
	add.f32 	%f137, %f259, 0fBF800000;
	setp.lt.f32 	%p27, %f22, 0fC0C90FDB;
	add.f32 	%f138, %f137, 0fBF800000;
	selp.f32 	%f259, %f138, %f137, %p27;
	bra.uni 	$L__BB0_33;
$L__BB0_31:
	add.f32 	%f259, %f259, 0f3F800000;
	setp.ltu.f32 	%p25, %f22, 0f41490FDB;
	@%p25 bra 	$L__BB0_33;
	add.f32 	%f134, %f259, 0f3F800000;
	fma.rn.f32 	%f135, 0f40C90FDB, 0fC0400000, %f22;
	setp.ge.f32 	%p26, %f135, 0f00000000;
	add.f32 	%f136, %f134, 0f3F800000;
	selp.f32 	%f259, %f136, %f134, %p26;
$L__BB0_33:
	fma.rn.f32 	%f261, %f259, 0fC0C90FDB, %f261;
	bra.uni 	$L__BB0_37;
$L__BB0_34:
	mov.b32 	%r34, %f261;
	and.b32  	%r115, %r34, 8388607;
	or.b32  	%r180, %r115, 1065353216;
	mov.b32 	%f260, %r180;
	and.b32  	%r116, %r34, -8388608;
	add.s32 	%r181, %r116, -1082130432;
	setp.eq.s32 	%p28, %r181, 0;
	@%p28 bra 	$L__BB0_36;
$L__BB0_35:
	min.u32 	%r117, %r181, 192937984;
	add.s32 	%r118, %r180, %r117;
	mov.b32 	%f139, %r118;
	mul.f32 	%f140, %f139, 0f3F22F983;
	fma.rn.f32 	%f141, %f140, 0fBFC90FDB, %f139;
	fma.rn.f32 	%f142, %f141, 0f3F22F983, %f140;
	fma.rn.f32 	%f143, %f142, 0fBFC90FDB, %f139;
	mov.f32 	%f144, 0f3F22F983;
	fma.rz.f32 	%f145, %f143, %f144, %f142;
	cvt.rzi.f32.f32 	%f146, %f145;
	fma.rn.f32 	%f260, %f146, 0fBFC90FDB, %f139;
	sub.s32 	%r181, %r181, %r117;
	mov.b32 	%r180, %f260;
	setp.ne.s32 	%p29, %r181, 0;
	setp.ne.s32 	%p30, %r180, 0;
	and.pred  	%p31, %p29, %p30;
	@%p31 bra 	$L__BB0_35;
$L__BB0_36:
	setp.gt.u32 	%p32, %r34, 2139095039;
	selp.f32 	%f148, 0f7FFFFFFF, 0f4C000000, %p32;
	mul.f32 	%f149, %f260, 0f34000000;
	mul.f32 	%f261, %f148, %f149;
$L__BB0_37:
	abs.f32 	%f150, %f261;
	setp.nan.f32 	%p33, %f150, %f150;
	copysign.f32 	%f151, %f19, %f261;
	selp.f32 	%f152, %f261, %f151, %p33;
	add.f32 	%f153, %f152, 0fC0490FDB;
	mul.f32 	%f154, %f153, %f153;
	sub.f32 	%f155, %f18, %f256;
	fma.rn.f32 	%f156, %f155, %f155, %f154;
	mul.f32 	%f157, %f11, %f156;
	mul.f32 	%f158, %f157, 0f3FB8AA3B;
	ex2.approx.f32 	%f159, %f158;
	ld.shared.f32 	%f160, [%r33+8];
	fma.rn.f32 	%f262, %f159, %f160, %f262;
	add.s32 	%r179, %r179, 1;
	setp.lt.s32 	%p34, %r179, %r21;
	@%p34 bra 	$L__BB0_26;
$L__BB0_38:
	bar.sync 	0;
	setp.lt.s32 	%p35, %r20, %r84;
	mov.u32 	%r174, %r20;
	@%p35 bra 	$L__BB0_21;
$L__BB0_39:
	setp.ge.s32 	%p36, %r18, %r83;
	@%p36 bra 	$L__BB0_41;
	mul.wide.s32 	%rd28, %r18, 4;
	add.s64 	%rd29, %rd5, %rd28;
	ld.global.f32 	%f161, [%rd29];
	div.rn.f32 	%f162, %f161, %f262;
	add.s64 	%rd30, %rd7, %rd28;
	st.global.f32 	[%rd30], %f162;
$L__BB0_41:
	add.s32 	%r173, %r173, %r3;
	setp.lt.s32 	%p37, %r173, %r83;
	@%p37 bra 	$L__BB0_17;
$L__BB0_42:
	setp.lt.s32 	%p38, %r84, 1;
	bar.sync 	0;
	@%p38 bra 	$L__BB0_69;
	mov.b32 	%r182, 0;
$L__BB0_44:
	add.s32 	%r44, %r182, %r2;
	setp.ge.s32 	%p39, %r44, %r84;
	mov.f32 	%f264, 0f00000000;
	mov.f32 	%f265, %f264;
	@%p39 bra 	$L__BB0_46;
	shl.b32 	%r120, %r44, 1;
	mul.lo.s32 	%r121, %r84, %r168;
	shl.b32 	%r122, %r121, 1;
	add.s32 	%r123, %r120, %r122;
	mul.wide.s32 	%rd31, %r123, 4;
	add.s64 	%rd32, %rd1, %rd31;
	ld.global.nc.f32 	%f264, [%rd32];
	ld.global.nc.f32 	%f265, [%rd32+4];
$L__BB0_46:
	setp.lt.s32 	%p40, %r83, 1;
	mov.f32 	%f271, 0f00000000;
	@%p40 bra 	$L__BB0_66;
	mov.f32 	%f271, 0f00000000;
	mov.b32 	%r183, 0;
$L__BB0_48:
	add.s32 	%r46, %r183, 1024;
	min.s32 	%r125, %r83, %r46;
	sub.s32 	%r47, %r125, %r183;
	setp.ge.s32 	%p41, %r2, %r47;
	@%p41 bra 	$L__BB0_51;
	mov.u32 	%r184, %r2;
$L__BB0_50:
	add.s32 	%r126, %r184, %r15;
	shl.b32 	%r127, %r126, 1;
	shl.b32 	%r128, %r183, 1;
	add.s32 	%r129, %r127, %r128;
	mul.wide.s32 	%rd33, %r129, 4;
	add.s64 	%rd34, %rd4, %rd33;
	ld.global.nc.f32 	%f166, [%rd34];
	mov.u32 	%r130, _ZZ11approxmatchiiiPKfS0_PfS1_E3buf;
	mad.lo.s32 	%r131, %r184, 12, %r130;
	st.shared.f32 	[%r131], %f166;
	ld.global.nc.f32 	%f167, [%rd34+4];
	st.shared.f32 	[%r131+4], %f167;
	add.s32 	%r132, %r184, %r183;
	mul.wide.s32 	%rd35, %r132, 4;
	add.s64 	%rd36, %rd7, %rd35;
	ld.global.f32 	%f168, [%rd36];
	st.shared.f32 	[%r131+8], %f168;
	add.s32 	%r184, %r184, %r3;
	setp.lt.s32 	%p42, %r184, %r47;
	@%p42 bra 	$L__BB0_50;
$L__BB0_51:
	bar.sync 	0;
	setp.lt.s32 	%p43, %r47, 1;
	@%p43 bra 	$L__BB0_65;
	mov.b32 	%r185, 0;
$L__BB0_53:
	mov.u32 	%r134, _ZZ11approxmatchiiiPKfS0_PfS1_E3buf;
	mad.lo.s32 	%r51, %r185, 12, %r134;
	ld.shared.f32 	%f169, [%r51];
	ld.shared.f32 	%f42, [%r51+4];
	sub.f32 	%f170, %f264, %f169;
	add.f32 	%f43, %f170, 0f40490FDB;
	abs.f32 	%f270, %f43;
	setp.lt.f32 	%p44, %f270, 0f40C90FDB;
	@%p44 bra 	$L__BB0_64;
	setp.gtu.f32 	%p45, %f270, 0f4C490FDB;
	@%p45 bra 	$L__BB0_61;
	mov.f32 	%f171, 0f40C90FDB;
	div.approx.f32 	%f172, %f270, %f171;
	cvt.rzi.f32.f32 	%f268, %f172;
	fma.rn.f32 	%f46, %f268, 0fC0C90FDB, %f270;
	mov.b32 	%r135, %f46;
	setp.lt.u32 	%p46, %r135, 1086918619;
	@%p46 bra 	$L__BB0_60;
	mov.b32 	%r136, %f46;
	setp.lt.u32 	%p47, %r136, -2147483647;
	@%p47 bra 	$L__BB0_58;
	add.f32 	%f176, %f268, 0fBF800000;
	setp.lt.f32 	%p50, %f46, 0fC0C90FDB;
	add.f32 	%f177, %f176, 0fBF800000;
	selp.f32 	%f268, %f177, %f176, %p50;
	bra.uni 	$L__BB0_60;
$L__BB0_58:
	add.f32 	%f268, %f268, 0f3F800000;
	setp.ltu.f32 	%p48, %f46, 0f41490FDB;
	@%p48 bra 	$L__BB0_60;
	add.f32 	%f173, %f268, 0f3F800000;
	fma.rn.f32 	%f174, 0f40C90FDB, 0fC0400000, %f46;
	setp.ge.f32 	%p49, %f174, 0f00000000;
	add.f32 	%f175, %f173, 0f3F800000;
	selp.f32 	%f268, %f175, %f173, %p49;
$L__BB0_60:
	fma.rn.f32 	%f270, %f268, 0fC0C90FDB, %f270;
	bra.uni 	$L__BB0_64;
$L__BB0_61:
	mov.b32 	%r52, %f270;
	and.b32  	%r137, %r52, 8388607;
	or.b32  	%r186, %r137, 1065353216;
	mov.b32 	%f269, %r186;
	and.b32  	%r138, %r52, -8388608;
	add.s32 	%r187, %r138, -1082130432;
	setp.eq.s32 	%p51, %r187, 0;
	@%p51 bra 	$L__BB0_63;
$L__BB0_62:
	min.u32 	%r139, %r187, 192937984;
	add.s32 	%r140, %r186, %r139;
	mov.b32 	%f178, %r140;
	mul.f32 	%f179, %f178, 0f3F22F983;
	fma.rn.f32 	%f180, %f179, 0fBFC90FDB, %f178;
	fma.rn.f32 	%f181, %f180, 0f3F22F983, %f179;
	fma.rn.f32 	%f182, %f181, 0fBFC90FDB, %f178;
	mov.f32 	%f183, 0f3F22F983;
	fma.rz.f32 	%f184, %f182, %f183, %f181;
	cvt.rzi.f32.f32 	%f185, %f184;
	fma.rn.f32 	%f269, %f185, 0fBFC90FDB, %f178;
	sub.s32 	%r187, %r187, %r139;
	mov.b32 	%r186, %f269;
	setp.ne.s32 	%p52, %r187, 0;
	setp.ne.s32 	%p53, %r186, 0;
	and.pred  	%p54, %p52, %p53;
	@%p54 bra 	$L__BB0_62;
$L__BB0_63:
	setp.gt.u32 	%p55, %r52, 2139095039;
	selp.f32 	%f187, 0f7FFFFFFF, 0f4C000000, %p55;
	mul.f32 	%f188, %f269, 0f34000000;
	mul.f32 	%f270, %f187, %f188;
$L__BB0_64:
	abs.f32 	%f189, %f270;
	setp.nan.f32 	%p56, %f189, %f189;
	copysign.f32 	%f190, %f43, %f270;
	selp.f32 	%f191, %f270, %f190, %p56;
	add.f32 	%f192, %f191, 0fC0490FDB;
	mul.f32 	%f193, %f192, %f192;
	sub.f32 	%f194, %f265, %f42;
	fma.rn.f32 	%f195, %f194, %f194, %f193;
	mul.f32 	%f196, %f11, %f195;
	mul.f32 	%f197, %f196, 0f3FB8AA3B;
	ex2.approx.f32 	%f198, %f197;
	ld.shared.f32 	%f199, [%r51+8];
	fma.rn.f32 	%f271, %f198, %f199, %f271;
	add.s32 	%r185, %r185, 1;
	setp.lt.s32 	%p57, %r185, %r47;
	@%p57 bra 	$L__BB0_53;
$L__BB0_65:
	bar.sync 	0;
	setp.lt.s32 	%p58, %r46, %r83;
	mov.u32 	%r183, %r46;
	@%p58 bra 	$L__BB0_48;
$L__BB0_66:
	setp.ge.s32 	%p59, %r44, %r84;
	@%p59 bra 	$L__BB0_68;
	mul.wide.s32 	%rd37, %r44, 4;
	add.s64 	%rd38, %rd6, %rd37;
	ld.global.f32 	%f200, [%rd38];
	mul.f32 	%f201, %f271, %f200;
	add.f32 	%f202, %f201, 0f3089705F;
	div.rn.f32 	%f203, %f200, %f202;
	min.f32 	%f204, %f203, 0f3F800000;
	mul.f32 	%f205, %f200, %f204;
	add.s64 	%rd39, %rd8, %rd37;
	st.global.f32 	[%rd39], %f205;
	ld.global.f32 	%f206, [%rd38];
	sub.f32 	%f207, %f206, %f201;
	max.f32 	%f208, %f207, 0f00000000;
	st.global.f32 	[%rd38], %f208;
$L__BB0_68:
	add.s32 	%r182, %r182, %r3;
	setp.lt.s32 	%p60, %r182, %r84;
	@%p60 bra 	$L__BB0_44;
$L__BB0_69:
	setp.lt.s32 	%p61, %r83, 1;
	bar.sync 	0;
	@%p61 bra 	$L__BB0_96;
	mov.b32 	%r188, 0;
$L__BB0_71:
	add.s32 	%r62, %r188, %r2;
	setp.ge.s32 	%p62, %r62, %r83;
	mov.f32 	%f273, 0f00000000;
	mov.f32 	%f274, %f273;
	@%p62 bra 	$L__BB0_73;
	shl.b32 	%r142, %r62, 1;
	mul.lo.s32 	%r143, %r83, %r168;
	shl.b32 	%r144, %r143, 1;
	add.s32 	%r145, %r142, %r144;
	mul.wide.s32 	%rd40, %r145, 4;
	add.s64 	%rd41, %rd4, %rd40;
	ld.global.nc.f32 	%f273, [%rd41];
	ld.global.nc.f32 	%f274, [%rd41+4];
$L__BB0_73:
	setp.lt.s32 	%p63, %r84, 1;
	mov.f32 	%f280, 0f00000000;
	@%p63 bra 	$L__BB0_93;
	mov.f32 	%f280, 0f00000000;
	mov.b32 	%r189, 0;
$L__BB0_75:
	add.s32 	%r64, %r189, 1024;
	min.s32 	%r147, %r84, %r64;
	sub.s32 	%r65, %r147, %r189;
	setp.ge.s32 	%p64, %r2, %r65;
	@%p64 bra 	$L__BB0_78;
	mov.u32 	%r190, %r2;
$L__BB0_77:
	add.s32 	%r148, %r190, %r14;
	shl.b32 	%r149, %r148, 1;
	shl.b32 	%r150, %r189, 1;
	add.s32 	%r151, %r149, %r150;
	mul.wide.s32 	%rd42, %r151, 4;
	add.s64 	%rd43, %rd1, %rd42;
	ld.global.nc.f32 	%f212, [%rd43];
	mov.u32 	%r152, _ZZ11approxmatchiiiPKfS0_PfS1_E3buf;
	mad.lo.s32 	%r153, %r190, 12, %r152;
	st.shared.f32 	[%r153], %f212;
	ld.global.nc.f32 	%f213, [%rd43+4];
	st.shared.f32 	[%r153+4], %f213;
	add.s32 	%r154, %r190, %r189;
	mul.wide.s32 	%rd44, %r154, 4;
	add.s64 	%rd45, %rd8, %rd44;
	ld.global.f32 	%f214, [%rd45];
	st.shared.f32 	[%r153+8], %f214;
	add.s32 	%r190, %r190, %r3;
	setp.lt.s32 	%p65, %r190, %r65;
	@%p65 bra 	$L__BB0_77;
$L__BB0_78:
	bar.sync 	0;
	setp.lt.s32 	%p67, %r65, 1;
	or.pred  	%p68, %p62, %p67;
	@%p68 bra 	$L__BB0_92;
	mul.wide.s32 	%rd46, %r62, 4;
	add.s64 	%rd47, %rd7, %rd46;
	ld.global.f32 	%f65, [%rd47];
	add.s32 	%r68, %r189, %r14;
	mov.b32 	%r191, 0;
$L__BB0_80:
	mov.u32 	%r156, _ZZ11approxmatchiiiPKfS0_PfS1_E3buf;
	mad.lo.s32 	%r70, %r191, 12, %r156;
	ld.shared.f32 	%f215, [%r70];
	ld.shared.f32 	%f67, [%r70+4];
	sub.f32 	%f216, %f215, %f273;
	add.f32 	%f68, %f216, 0f40490FDB;
	abs.f32 	%f279, %f68;
	setp.lt.f32 	%p69, %f279, 0f40C90FDB;
	@%p69 bra 	$L__BB0_91;
	setp.gtu.f32 	%p70, %f279, 0f4C490FDB;
	@%p70 bra 	$L__BB0_88;
	mov.f32 	%f217, 0f40C90FDB;
	div.approx.f32 	%f218, %f279, %f217;
	cvt.rzi.f32.f32 	%f277, %f218;
	fma.rn.f32 	%f71, %f277, 0fC0C90FDB, %f279;
	mov.b32 	%r157, %f71;
	setp.lt.u32 	%p71, %r157, 1086918619;
	@%p71 bra 	$L__BB0_87;
	mov.b32 	%r158, %f71;
	setp.lt.u32 	%p72, %r158, -2147483647;
	@%p72 bra 	$L__BB0_85;
	add.f32 	%f222, %f277, 0fBF800000;
	setp.lt.f32 	%p75, %f71, 0fC0C90FDB;
	add.f32 	%f223, %f222, 0fBF800000;
	selp.f32 	%f277, %f223, %f222, %p75;
	bra.uni 	$L__BB0_87;
$L__BB0_85:
	add.f32 	%f277, %f277, 0f3F800000;
	setp.ltu.f32 	%p73, %f71, 0f41490FDB;
	@%p73 bra 	$L__BB0_87;
	add.f32 	%f219, %f277, 0f3F800000;
	fma.rn.f32 	%f220, 0f40C90FDB, 0fC0400000, %f71;
	setp.ge.f32 	%p74, %f220, 0f00000000;
	add.f32 	%f221, %f219, 0f3F800000;
	selp.f32 	%f277, %f221, %f219, %p74;
$L__BB0_87:
	fma.rn.f32 	%f279, %f277, 0fC0C90FDB, %f279;
	bra.uni 	$L__BB0_91;
$L__BB0_88:
	mov.b32 	%r71, %f279;
	and.b32  	%r159, %r71, 8388607;
	or.b32  	%r192, %r159, 1065353216;
	mov.b32 	%f278, %r192;
	and.b32  	%r160, %r71, -8388608;
	add.s32 	%r193, %r160, -1082130432;
	setp.eq.s32 	%p76, %r193, 0;
	@%p76 bra 	$L__BB0_90;
$L__BB0_89:
	min.u32 	%r161, %r193, 192937984;
	add.s32 	%r162, %r192, %r161;
	mov.b32 	%f224, %r162;
	mul.f32 	%f225, %f224, 0f3F22F983;
	fma.rn.f32 	%f226, %f225, 0fBFC90FDB, %f224;
	fma.rn.f32 	%f227, %f226, 0f3F22F983, %f225;
	fma.rn.f32 	%f228, %f227, 0fBFC90FDB, %f224;
	mov.f32 	%f229, 0f3F22F983;
	fma.rz.f32 	%f230, %f228, %f229, %f227;
	cvt.rzi.f32.f32 	%f231, %f230;
	fma.rn.f32 	%f278, %f231, 0fBFC90FDB, %f224;
	sub.s32 	%r193, %r193, %r161;
	mov.b32 	%r192, %f278;
	setp.ne.s32 	%p77, %r193, 0;
	setp.ne.s32 	%p78, %r192, 0;
	and.pred  	%p79, %p77, %p78;
	@%p79 bra 	$L__BB0_89;
$L__BB0_90:
	setp.gt.u32 	%p80, %r71, 2139095039;
	selp.f32 	%f233, 0f7FFFFFFF, 0f4C000000, %p80;
	mul.f32 	%f234, %f278, 0f34000000;
	mul.f32 	%f279, %f233, %f234;
$L__BB0_91:
	abs.f32 	%f235, %f279;
	setp.nan.f32 	%p81, %f235, %f235;
	copysign.f32 	%f236, %f68, %f279;
	selp.f32 	%f237, %f279, %f236, %p81;
	add.f32 	%f238, %f237, 0fC0490FDB;
	mul.f32 	%f239, %f238, %f238;
	sub.f32 	%f240, %f67, %f274;
	fma.rn.f32 	%f241, %f240, %f240, %f239;
	mul.f32 	%f242, %f11, %f241;
	mul.f32 	%f243, %f242, 0f3FB8AA3B;
	ex2.approx.f32 	%f244, %f243;
	mul.f32 	%f245, %f65, %f244;
	ld.shared.f32 	%f246, [%r70+8];
	add.s32 	%r163, %r68, %r191;
	mad.lo.s32 	%r164, %r163, %r83, %r62;
	mul.wide.s32 	%rd48, %r164, 4;
	add.s64 	%rd49, %rd2, %rd48;
	ld.global.f32 	%f247, [%rd49];
	fma.rn.f32 	%f248, %f245, %f246, %f247;
	st.global.f32 	[%rd49], %f248;
	fma.rn.f32 	%f280, %f245, %f246, %f280;
	add.s32 	%r191, %r191, 1;
	setp.lt.s32 	%p82, %r191, %r65;
	@%p82 bra 	$L__BB0_80;
$L__BB0_92:
	bar.sync 	0;
	setp.lt.s32 	%p83, %r64, %r84;
	mov.u32 	%r189, %r64;
	@%p83 bra 	$L__BB0_75;
$L__BB0_93:
	setp.ge.s32 	%p84, %r62, %r83;
	@%p84 bra 	$L__BB0_95;
	mul.wide.s32 	%rd50, %r62, 4;
	add.s64 	%rd51, %rd5, %rd50;
	ld.global.f32 	%f249, [%rd51];
	sub.f32 	%f250, %f249, %f280;
	max.f32 	%f251, %f250, 0f00000000;
	st.global.f32 	[%rd51], %f251;
$L__BB0_95:
	add.s32 	%r188, %r188, %r3;
	setp.lt.s32 	%p85, %r188, %r83;
	@%p85 bra 	$L__BB0_71;
$L__BB0_96:
	bar.sync 	0;
	add.s32 	%r80, %r172, -1;
	setp.gt.s32 	%p86, %r172, -2;
	mov.u32 	%r172, %r80;
	@%p86 bra 	$L__BB0_12;
	ld.param.u32 	%r167, [_Z11approxmatchiiiPKfS0_PfS1__param_0];
	mov.u32 	%r165, %nctaid.x;
	add.s32 	%r168, %r168, %r165;
	setp.lt.s32 	%p87, %r168, %r167;
	@%p87 bra 	$L__BB0_5;
$L__BB0_98:
	ret;
$L__BB0_99:
	mul.wide.s32 	%rd18, %r170, 4;
	add.s64 	%rd19, %rd5, %rd18;
	st.global.f32 	[%rd19], %f253;
	add.s32 	%r170, %r170, %r3;
	setp.lt.s32 	%p6, %r170, %r83;
	@%p6 bra 	$L__BB0_99;
	bra.uni 	$L__BB0_9;

}
	// .globl	_Z9matchcostiiiPKfS0_S0_Pf
.visible .entry _Z9matchcostiiiPKfS0_S0_Pf(
	.param .u32 _Z9matchcostiiiPKfS0_S0_Pf_param_0,
	.param .u32 _Z9matchcostiiiPKfS0_S0_Pf_param_1,
	.param .u32 _Z9matchcostiiiPKfS0_S0_Pf_param_2,
	.param .u64 .ptr .align 1 _Z9matchcostiiiPKfS0_S0_Pf_param_3,
	.param .u64 .ptr .align 1 _Z9matchcostiiiPKfS0_S0_Pf_param_4,
	.param .u64 .ptr .align 1 _Z9matchcostiiiPKfS0_S0_Pf_param_5,
	.param .u64 .ptr .align 1 _Z9matchcostiiiPKfS0_S0_Pf_param_6
)
{
	.reg .pred 	%p<33>;
	.reg .b32 	%r<80>;
	.reg .b32 	%f<75>;
	.reg .b64 	%rd<19>;
	// demoted variable
	.shared .align 4 .b8 _ZZ9matchcostiiiPKfS0_S0_PfE6allsum[2048];
	// demoted variable
	.shared .align 4 .b8 _ZZ9matchcostiiiPKfS0_S0_PfE3buf[8192];
	ld.param.u32 	%r38, [_Z9matchcostiiiPKfS0_S0_Pf_param_0];
	ld.param.u32 	%r39, [_Z9matchcostiiiPKfS0_S0_Pf_param_1];
	ld.param.u32 	%r40, [_Z9matchcostiiiPKfS0_S0_Pf_param_2];
	ld.param.u64 	%rd4, [_Z9matchcostiiiPKfS0_S0_Pf_param_4];
	ld.param.u64 	%rd5, [_Z9matchcostiiiPKfS0_S0_Pf_param_5];
	mov.u32 	%r70, %ctaid.x;
	setp.ge.s32 	%p1, %r70, %r38;
	@%p1 bra 	$L__BB1_35;
	mov.u32 	%r2, %tid.x;
	mov.u32 	%r3, %ntid.x;
	shl.b32 	%r41, %r2, 2;
	mov.u32 	%r42, _ZZ9matchcostiiiPKfS0_S0_PfE3buf;
	add.s32 	%r4, %r42, %r41;
	shl.b32 	%r5, %r3, 2;
	cvta.to.global.u64 	%rd1, %rd5;
	cvta.to.global.u64 	%rd2, %rd4;
$L__BB1_2:
	setp.lt.s32 	%p2, %r39, 1;
	mov.f32 	%f72, 0f00000000;
	@%p2 bra 	$L__BB1_27;
	mul.lo.s32 	%r7, %r70, %r40;
	shl.b32 	%r44, %r7, 1;
	add.s32 	%r8, %r2, %r44;
	mov.f32 	%f72, 0f00000000;
	mov.b32 	%r71, 0;
$L__BB1_4:
	add.s32 	%r10, %r71, %r2;
	setp.ge.s32 	%p3, %r10, %r39;
	mov.f32 	%f65, 0f00000000;
	mov.f32 	%f66, %f65;
	@%p3 bra 	$L__BB1_6;
	ld.param.u64 	%rd17, [_Z9matchcostiiiPKfS0_S0_Pf_param_3];
	shl.b32 	%r45, %r10, 1;
	mul.lo.s32 	%r46, %r39, %r70;
	shl.b32 	%r47, %r46, 1;
	add.s32 	%r48, %r45, %r47;
	cvta.to.global.u64 	%rd7, %rd17;
	mul.wide.s32 	%rd8, %r48, 4;
	add.s64 	%rd9, %rd7, %rd8;
	ld.global.nc.f32 	%f65, [%rd9];
	ld.global.nc.f32 	%f66, [%rd9+4];
$L__BB1_6:
	setp.lt.s32 	%p4, %r40, 1;
	@%p4 bra 	$L__BB1_26;
	mov.b32 	%r72, 0;
$L__BB1_8:
	add.s32 	%r12, %r72, 1024;
	min.s32 	%r50, %r40, %r12;
	sub.s32 	%r13, %r50, %r72;
	shl.b32 	%r14, %r13, 1;
	setp.ge.s32 	%p5, %r2, %r14;
	@%p5 bra 	$L__BB1_11;
	shl.b32 	%r51, %r72, 1;
	add.s32 	%r73, %r8, %r51;
	mov.u32 	%r74, %r4;
	mov.u32 	%r75, %r2;
$L__BB1_10:
	mul.wide.s32 	%rd10, %r73, 4;
	add.s64 	%rd11, %rd2, %rd10;
	ld.global.nc.f32 	%f30, [%rd11];
	st.shared.f32 	[%r74], %f30;
	add.s32 	%r75, %r75, %r3;
	add.s32 	%r74, %r74, %r5;
	add.s32 	%r73, %r73, %r3;
	setp.lt.s32 	%p6, %r75, %r14;
	@%p6 bra 	$L__BB1_10;
$L__BB1_11:
	setp.ge.s32 	%p7, %r10, %r39;
	bar.sync 	0;
	setp.lt.s32 	%p8, %r13, 1;
	or.pred  	%p9, %p7, %p8;
	@%p9 bra 	$L__BB1_25;
	add.s32 	%r22, %r72, %r7;
	mov.b32 	%r76, 0;
$L__BB1_13:
	shl.b32 	%r53, %r76, 3;
	mov.u32 	%r54, _ZZ9matchcostiiiPKfS0_S0_PfE3buf;
	add.s32 	%r55, %r54, %r53;
	ld.shared.f32 	%f31, [%r55];
	ld.shared.f32 	%f8, [%r55+4];
	sub.f32 	%f32, %f31, %f65;
	add.f32 	%f9, %f32, 0f40490FDB;
	abs.f32 	%f71, %f9;
	setp.lt.f32 	%p10, %f71, 0f40C90FDB;
	@%p10 bra 	$L__BB1_24;
	setp.gtu.f32 	%p11, %f71, 0f4C490FDB;
	@%p11 bra 	$L__BB1_21;
	mov.f32 	%f33, 0f40C90FDB;
	div.approx.f32 	%f34, %f71, %f33;
	cvt.rzi.f32.f32 	%f69, %f34;
	fma.rn.f32 	%f12, %f69, 0fC0C90FDB, %f71;
	mov.b32 	%r24, %f12;
	setp.lt.u32 	%p12, %r24, 1086918619;
	@%p12 bra 	$L__BB1_20;
	setp.lt.u32 	%p13, %r24, -2147483647;
	@%p13 bra 	$L__BB1_18;
	add.f32 	%f38, %f69, 0fBF800000;
	setp.lt.f32 	%p16, %f12, 0fC0C90FDB;
	add.f32 	%f39, %f38, 0fBF800000;
	selp.f32 	%f69, %f39, %f38, %p16;
	bra.uni 	$L__BB1_20;
$L__BB1_18:
	add.f32 	%f69, %f69, 0f3F800000;
	setp.ltu.f32 	%p14, %f12, 0f41490FDB;
	@%p14 bra 	$L__BB1_20;
	add.f32 	%f35, %f69, 0f3F800000;
	fma.rn.f32 	%f36, 0f40C90FDB, 0fC0400000, %f12;
	setp.ge.f32 	%p15, %f36, 0f00000000;
	add.f32 	%f37, %f35, 0f3F800000;
	selp.f32 	%f69, %f37, %f35, %p15;
$L__BB1_20:
	fma.rn.f32 	%f71, %f69, 0fC0C90FDB, %f71;
	bra.uni 	$L__BB1_24;
$L__BB1_21:
	mov.b32 	%r25, %f71;
	and.b32  	%r56, %r25, 8388607;
	or.b32  	%r77, %r56, 1065353216;
	mov.b32 	%f70, %r77;
	and.b32  	%r57, %r25, -8388608;
	add.s32 	%r78, %r57, -1082130432;
	setp.eq.s32 	%p17, %r78, 0;
	@%p17 bra 	$L__BB1_23;
$L__BB1_22:
	min.u32 	%r58, %r78, 192937984;
	add.s32 	%r59, %r77, %r58;
	mov.b32 	%f40, %r59;
	mul.f32 	%f41, %f40, 0f3F22F983;
	fma.rn.f32 	%f42, %f41, 0fBFC90FDB, %f40;
	fma.rn.f32 	%f43, %f42, 0f3F22F983, %f41;
	fma.rn.f32 	%f44, %f43, 0fBFC90FDB, %f40;
	mov.f32 	%f45, 0f3F22F983;
	fma.rz.f32 	%f46, %f44, %f45, %f43;
	cvt.rzi.f32.f32 	%f47, %f46;
	fma.rn.f32 	%f70, %f47, 0fBFC90FDB, %f40;
	sub.s32 	%r78, %r78, %r58;
	mov.b32 	%r77, %f70;
	setp.ne.s32 	%p18, %r78, 0;
	setp.ne.s32 	%p19, %r77, 0;
	and.pred  	%p20, %p18, %p19;
	@%p20 bra 	$L__BB1_22;
$L__BB1_23:
	setp.gt.u32 	%p21, %r25, 2139095039;
	selp.f32 	%f49, 0f7FFFFFFF, 0f4C000000, %p21;
	mul.f32 	%f50, %f70, 0f34000000;
	mul.f32 	%f71, %f49, %f50;
$L__BB1_24:
	abs.f32 	%f51, %f71;
	setp.nan.f32 	%p22, %f51, %f51;
	copysign.f32 	%f52, %f9, %f71;
	selp.f32 	%f53, %f71, %f52, %p22;
	add.f32 	%f54, %f53, 0fC0490FDB;
	mul.f32 	%f55, %f54, %f54;
	sub.f32 	%f56, %f8, %f66;
	fma.rn.f32 	%f57, %f56, %f56, %f55;
	sqrt.rn.f32 	%f58, %f57;
	add.s32 	%r60, %r22, %r76;
	mad.lo.s32 	%r61, %r60, %r39, %r10;
	mul.wide.s32 	%rd12, %r61, 4;
	add.s64 	%rd13, %rd1, %rd12;
	ld.global.nc.f32 	%f59, [%rd13];
	fma.rn.f32 	%f72, %f58, %f59, %f72;
	add.s32 	%r76, %r76, 1;
	setp.lt.s32 	%p23, %r76, %r13;
	@%p23 bra 	$L__BB1_13;
$L__BB1_25:
	bar.sync 	0;
	setp.lt.s32 	%p24, %r12, %r40;
	mov.u32 	%r72, %r12;
	@%p24 bra 	$L__BB1_8;
$L__BB1_26:
	add.s32 	%r71, %r71, %r3;
	setp.lt.s32 	%p25, %r71, %r39;
	@%p25 bra 	$L__BB1_4;
$L__BB1_27:
	setp.lt.u32 	%p26, %r3, 2;
	shl.b32 	%r62, %r2, 2;
	mov.u32 	%r63, _ZZ9matchcostiiiPKfS0_S0_PfE6allsum;
	add.s32 	%r34, %r63, %r62;
	st.shared.f32 	[%r34], %f72;
	@%p26 bra 	$L__BB1_32;
	mov.b32 	%r79, 1;
$L__BB1_29:
	bar.sync 	0;
	and.b32  	%r65, %r79, %r2;
	setp.ne.s32 	%p27, %r65, 0;
	add.s32 	%r66, %r79, %r2;
	setp.ge.u32 	%p28, %r66, %r3;
	or.pred  	%p29, %p27, %p28;
	@%p29 bra 	$L__BB1_31;
	shl.b32 	%r67, %r79, 2;
	add.s32 	%r68, %r34, %r67;
	ld.shared.f32 	%f60, [%r68];
	ld.shared.f32 	%f61, [%r34];
	add.f32 	%f62, %f60, %f61;
	st.shared.f32 	[%r34], %f62;
$L__BB1_31:
	shl.b32 	%r79, %r79, 1;
	setp.lt.u32 	%p30, %r79, %r3;
	@%p30 bra 	$L__BB1_29;
$L__BB1_32:
	setp.ne.s32 	%p31, %r2, 0;
	@%p31 bra 	$L__BB1_34;
	ld.param.u64 	%rd18, [_Z9matchcostiiiPKfS0_S0_Pf_param_6];
	ld.shared.f32 	%f63, [_ZZ9matchcostiiiPKfS0_S0_PfE6allsum];
	cvta.to.global.u64 	%rd14, %rd18;
	mul.wide.s32 	%rd15, %r70, 4;
	add.s64 	%rd16, %rd14, %rd15;
	st.global.f32 	[%rd16], %f63;
$L__BB1_34:
	bar.sync 	0;
	mov.u32 	%r69, %nctaid.x;
	add.s32 	%r70, %r70, %r69;
	setp.lt.s32 	%p32, %r70, %r38;
	@%p32 bra 	$L__BB1_2;
$L__BB1_35:
	ret;

}
	// .globl	_Z14matchcostgrad2iiiPKfS0_S0_Pf
.visible .entry _Z14matchcostgrad2iiiPKfS0_S0_Pf(
	.param .u32 _Z14matchcostgrad2iiiPKfS0_S0_Pf_param_0,
	.param .u32 _Z14matchcostgrad2iiiPKfS0_S0_Pf_param_1,
	.param .u32 _Z14matchcostgrad2iiiPKfS0_S0_Pf_param_2,
	.param .u64 .ptr .align 1 _Z14matchcostgrad2iiiPKfS0_S0_Pf_param_3,
	.param .u64 .ptr .align 1 _Z14matchcostgrad2iiiPKfS0_S0_Pf_param_4,
	.param .u64 .ptr .align 1 _Z14matchcostgrad2iiiPKfS0_S0_Pf_param_5,
	.param .u64 .ptr .align 1 _Z14matchcostgrad2iiiPKfS0_S0_Pf_param_6
)
{
	.reg .pred 	%p<26>;
	.reg .b32 	%r<59>;
	.reg .b32 	%f<72>;
	.reg .b64 	%rd<19>;
	// demoted variable
	.shared .align 4 .b8 _ZZ14matchcostgrad2iiiPKfS0_S0_PfE8sum_grad[2048];
	ld.param.u32 	%r28, [_Z14matchcostgrad2iiiPKfS0_S0_Pf_param_0];
	ld.param.u32 	%r29, [_Z14matchcostgrad2iiiPKfS0_S0_Pf_param_1];
	ld.param.u32 	%r30, [_Z14matchcostgrad2iiiPKfS0_S0_Pf_param_2];
	ld.param.u64 	%rd3, [_Z14matchcostgrad2iiiPKfS0_S0_Pf_param_3];
	ld.param.u64 	%rd5, [_Z14matchcostgrad2iiiPKfS0_S0_Pf_param_5];
	mov.u32 	%r53, %ctaid.x;
	setp.ge.s32 	%p1, %r53, %r28;
	@%p1 bra 	$L__BB2_27;
	mov.u32 	%r31, %ctaid.y;
	mul.lo.s32 	%r32, %r30, %r31;
	mov.u32 	%r33, %nctaid.y;
	div.u32 	%r2, %r32, %r33;
	add.s32 	%r34, %r32, %r30;
	div.u32 	%r3, %r34, %r33;
	mov.u32 	%r4, %tid.x;
	mov.u32 	%r5, %ntid.x;
	shl.b32 	%r35, %r4, 3;
	mov.u32 	%r36, _ZZ14matchcostgrad2iiiPKfS0_S0_PfE8sum_grad;
	add.s32 	%r6, %r36, %r35;
	cvta.to.global.u64 	%rd1, %rd3;
	cvta.to.global.u64 	%rd2, %rd5;
$L__BB2_2:
	setp.ge.s32 	%p2, %r2, %r3;
	@%p2 bra 	$L__BB2_26;
	mul.lo.s32 	%r8, %r53, %r30;
	mul.lo.s32 	%r9, %r53, %r29;
	mul.lo.s32 	%r10, %r9, %r30;
	mov.u32 	%r54, %r2;
$L__BB2_4:
	setp.ge.s32 	%p3, %r4, %r29;
	add.s32 	%r37, %r54, %r8;
	shl.b32 	%r12, %r37, 1;
	mov.f32 	%f70, 0f00000000;
	mov.f32 	%f71, %f70;
	@%p3 bra 	$L__BB2_18;
	ld.param.u64 	%rd17, [_Z14matchcostgrad2iiiPKfS0_S0_Pf_param_4];
	cvta.to.global.u64 	%rd7, %rd17;
	mul.wide.s32 	%rd8, %r12, 4;
	add.s64 	%rd9, %rd7, %rd8;
	ld.global.nc.f32 	%f1, [%rd9];
	ld.global.nc.f32 	%f2, [%rd9+4];
	mad.lo.s32 	%r13, %r54, %r29, %r10;
	mov.f32 	%f71, 0f00000000;
	mov.u32 	%r55, %r4;
	mov.f32 	%f70, %f71;
$L__BB2_6:
	add.s32 	%r38, %r55, %r9;
	shl.b32 	%r39, %r38, 1;
	mul.wide.s32 	%rd10, %r39, 4;
	add.s64 	%rd11, %rd1, %rd10;
	ld.global.nc.f32 	%f26, [%rd11];
	ld.global.nc.f32 	%f5, [%rd11+4];
	sub.f32 	%f27, %f1, %f26;
	add.f32 	%f6, %f27, 0f40490FDB;
	abs.f32 	%f69, %f6;
	setp.lt.f32 	%p4, %f69, 0f40C90FDB;
	@%p4 bra 	$L__BB2_17;
	setp.gtu.f32 	%p5, %f69, 0f4C490FDB;
	@%p5 bra 	$L__BB2_14;
	mov.f32 	%f28, 0f40C90FDB;
	div.approx.f32 	%f29, %f69, %f28;
	cvt.rzi.f32.f32 	%f67, %f29;
	fma.rn.f32 	%f9, %f67, 0fC0C90FDB, %f69;
	mov.b32 	%r15, %f9;
	setp.lt.u32 	%p6, %r15, 1086918619;
	@%p6 bra 	$L__BB2_13;
	setp.lt.u32 	%p7, %r15, -2147483647;
	@%p7 bra 	$L__BB2_11;
	add.f32 	%f33, %f67, 0fBF800000;
	setp.lt.f32 	%p10, %f9, 0fC0C90FDB;
	add.f32 	%f34, %f33, 0fBF800000;
	selp.f32 	%f67, %f34, %f33, %p10;
	bra.uni 	$L__BB2_13;
$L__BB2_11:
	add.f32 	%f67, %f67, 0f3F800000;
	setp.ltu.f32 	%p8, %f9, 0f41490FDB;
	@%p8 bra 	$L__BB2_13;
	add.f32 	%f30, %f67, 0f3F800000;
	fma.rn.f32 	%f31, 0f40C90FDB, 0fC0400000, %f9;
	setp.ge.f32 	%p9, %f31, 0f00000000;
	add.f32 	%f32, %f30, 0f3F800000;
	selp.f32 	%f67, %f32, %f30, %p9;
$L__BB2_13:
	fma.rn.f32 	%f69, %f67, 0fC0C90FDB, %f69;
	bra.uni 	$L__BB2_17;
$L__BB2_14:
	mov.b32 	%r16, %f69;
	and.b32  	%r40, %r16, 8388607;
	or.b32  	%r56, %r40, 1065353216;
	mov.b32 	%f68, %r56;
	and.b32  	%r41, %r16, -8388608;
	add.s32 	%r57, %r41, -1082130432;
	setp.eq.s32 	%p11, %r57, 0;
	@%p11 bra 	$L__BB2_16;
$L__BB2_15:
	min.u32 	%r42, %r57, 192937984;
	add.s32 	%r43, %r56, %r42;
	mov.b32 	%f35, %r43;
	mul.f32 	%f36, %f35, 0f3F22F983;
	fma.rn.f32 	%f37, %f36, 0fBFC90FDB, %f35;
	fma.rn.f32 	%f38, %f37, 0f3F22F983, %f36;
	fma.rn.f32 	%f39, %f38, 0fBFC90FDB, %f35;
	mov.f32 	%f40, 0f3F22F983;
	fma.rz.f32 	%f41, %f39, %f40, %f38;
	cvt.rzi.f32.f32 	%f42, %f41;
	fma.rn.f32 	%f68, %f42, 0fBFC90FDB, %f35;
	sub.s32 	%r57, %r57, %r42;
	mov.b32 	%r56, %f68;
	setp.ne.s32 	%p12, %r57, 0;
	setp.ne.s32 	%p13, %r56, 0;
	and.pred  	%p14, %p12, %p13;
	@%p14 bra 	$L__BB2_15;
$L__BB2_16:
	setp.gt.u32 	%p15, %r16, 2139095039;
	selp.f32 	%f44, 0f7FFFFFFF, 0f4C000000, %p15;
	mul.f32 	%f45, %f68, 0f34000000;
	mul.f32 	%f69, %f44, %f45;
$L__BB2_17:
	sub.f32 	%f46, %f2, %f5;
	abs.f32 	%f47, %f69;
	setp.nan.f32 	%p16, %f47, %f47;
	copysign.f32 	%f48, %f6, %f69;
	selp.f32 	%f49, %f69, %f48, %p16;
	add.f32 	%f50, %f49, 0fC0490FDB;
	add.s32 	%r44, %r13, %r55;
	mul.wide.s32 	%rd12, %r44, 4;
	add.s64 	%rd13, %rd2, %rd12;
	ld.global.nc.f32 	%f51, [%rd13];
	mul.f32 	%f52, %f50, %f50;
	fma.rn.f32 	%f53, %f46, %f46, %f52;
	max.f32 	%f54, %f53, 0f1E3CE508;
	rsqrt.approx.f32 	%f55, %f54;
	mul.f32 	%f56, %f51, %f55;
	fma.rn.f32 	%f70, %f56, %f50, %f70;
	fma.rn.f32 	%f71, %f46, %f56, %f71;
	add.s32 	%r55, %r55, %r5;
	setp.lt.s32 	%p17, %r55, %r29;
	@%p17 bra 	$L__BB2_6;
$L__BB2_18:
	setp.lt.u32 	%p18, %r5, 2;
	st.shared.f32 	[%r6], %f70;
	st.shared.f32 	[%r6+4], %f71;
	@%p18 bra 	$L__BB2_23;
	mov.b32 	%r58, 1;
$L__BB2_20:
	bar.sync 	0;
	add.s32 	%r46, %r58, %r4;
	and.b32  	%r47, %r58, %r4;
	setp.ne.s32 	%p19, %r47, 0;
	setp.ge.u32 	%p20, %r46, %r5;
	or.pred  	%p21, %p19, %p20;
	@%p21 bra 	$L__BB2_22;
	shl.b32 	%r48, %r58, 3;
	add.s32 	%r49, %r6, %r48;
	ld.shared.f32 	%f57, [%r49];
	ld.shared.f32 	%f58, [%r6];
	add.f32 	%f59, %f57, %f58;
	st.shared.f32 	[%r6], %f59;
	ld.shared.f32 	%f60, [%r49+4];
	ld.shared.f32 	%f61, [%r6+4];
	add.f32 	%f62, %f60, %f61;
	st.shared.f32 	[%r6+4], %f62;
$L__BB2_22:
	shl.b32 	%r58, %r58, 1;
	setp.lt.u32 	%p22, %r58, %r5;
	@%p22 bra 	$L__BB2_20;
$L__BB2_23:
	setp.ne.s32 	%p23, %r4, 0;
	@%p23 bra 	$L__BB2_25;
	ld.param.u64 	%rd18, [_Z14matchcostgrad2iiiPKfS0_S0_Pf_param_6];
	ld.shared.f32 	%f63, [_ZZ14matchcostgrad2iiiPKfS0_S0_PfE8sum_grad];
	cvta.to.global.u64 	%rd14, %rd18;
	mul.wide.s32 	%rd15, %r12, 4;
	add.s64 	%rd16, %rd14, %rd15;
	st.global.f32 	[%rd16], %f63;
	ld.shared.f32 	%f64, [_ZZ14matchcostgrad2iiiPKfS0_S0_PfE8sum_grad+4];
	st.global.f32 	[%rd16+4], %f64;
$L__BB2_25:
	bar.sync 	0;
	add.s32 	%r54, %r54, 1;
	setp.ne.s32 	%p24, %r54, %r3;
	@%p24 bra 	$L__BB2_4;
$L__BB2_26:
	mov.u32 	%r52, %nctaid.x;
	add.s32 	%r53, %r53, %r52;
	setp.lt.s32 	%p25, %r53, %r28;
	@%p25 bra 	$L__BB2_2;
$L__BB2_27:
	ret;

}
	// .globl	_Z14matchcostgrad1iiiPKfS0_S0_Pf
.visible .entry _Z14matchcostgrad1iiiPKfS0_S0_Pf(
	.param .u32 _Z14matchcostgrad1iiiPKfS0_S0_Pf_param_0,
	.param .u32 _Z14matchcostgrad1iiiPKfS0_S0_Pf_param_1,
	.param .u32 _Z14matchcostgrad1iiiPKfS0_S0_Pf_param_2,
	.param .u64 .ptr .align 1 _Z14matchcostgrad1iiiPKfS0_S0_Pf_param_3,
	.param .u64 .ptr .align 1 _Z14matchcostgrad1iiiPKfS0_S0_Pf_param_4,
	.param .u64 .ptr .align 1 _Z14matchcostgrad1iiiPKfS0_S0_Pf_param_5,
	.param .u64 .ptr .align 1 _Z14matchcostgrad1iiiPKfS0_S0_Pf_param_6
)
{
	.reg .pred 	%p<23>;
	.reg .b32 	%r<55>;
	.reg .b32 	%f<59>;
	.reg .b64 	%rd<20>;

	ld.param.u32 	%r28, [_Z14matchcostgrad1iiiPKfS0_S0_Pf_param_0];
	ld.param.u32 	%r29, [_Z14matchcostgrad1iiiPKfS0_S0_Pf_param_1];
	ld.param.u32 	%r30, [_Z14matchcostgrad1iiiPKfS0_S0_Pf_param_2];
	ld.param.u64 	%rd5, [_Z14matchcostgrad1iiiPKfS0_S0_Pf_param_4];
	ld.param.u64 	%rd6, [_Z14matchcostgrad1iiiPKfS0_S0_Pf_param_5];
	ld.param.u64 	%rd7, [_Z14matchcostgrad1iiiPKfS0_S0_Pf_param_6];
	cvta.to.global.u64 	%rd1, %rd7;
	mov.u32 	%r48, %ctaid.x;
	setp.ge.s32 	%p1, %r48, %r28;
	@%p1 bra 	$L__BB3_24;
	mov.u32 	%r2, %tid.x;
	setp.gt.s32 	%p2, %r30, 0;
	mov.u32 	%r3, %ntid.x;
	mov.u32 	%r4, %nctaid.x;
	@%p2 bra 	$L__BB3_2;
	bra.uni 	$L__BB3_20;
$L__BB3_2:
	cvta.to.global.u64 	%rd2, %rd5;
	cvta.to.global.u64 	%rd3, %rd6;
$L__BB3_3:
	setp.lt.s32 	%p6, %r2, %r29;
	@%p6 bra 	$L__BB3_5;
$L__BB3_4:
	add.s32 	%r48, %r48, %r4;
	setp.lt.s32 	%p22, %r48, %r28;
	@%p22 bra 	$L__BB3_3;
	bra.uni 	$L__BB3_24;
$L__BB3_5:
	mul.lo.s32 	%r35, %r48, %r29;
	mul.lo.s32 	%r36, %r30, %r48;
	shl.b32 	%r7, %r36, 1;
	mul.lo.s32 	%r8, %r35, %r30;
	mov.u32 	%r49, %r2;
$L__BB3_6:
	ld.param.u64 	%rd19, [_Z14matchcostgrad1iiiPKfS0_S0_Pf_param_3];
	shl.b32 	%r38, %r49, 1;
	mul.lo.s32 	%r39, %r48, %r29;
	shl.b32 	%r40, %r39, 1;
	add.s32 	%r10, %r38, %r40;
	cvta.to.global.u64 	%rd10, %rd19;
	mul.wide.s32 	%rd11, %r10, 4;
	add.s64 	%rd12, %rd10, %rd11;
	ld.global.nc.f32 	%f1, [%rd12];
	ld.global.nc.f32 	%f2, [%rd12+4];
	add.s32 	%r11, %r49, %r8;
	mov.f32 	%f54, 0f00000000;
	mov.b32 	%r50, 0;
	mov.f32 	%f55, %f54;
$L__BB3_7:
	shl.b32 	%r41, %r50, 1;
	add.s32 	%r42, %r41, %r7;
	mul.wide.s32 	%rd13, %r42, 4;
	add.s64 	%rd14, %rd2, %rd13;
	ld.global.nc.f32 	%f23, [%rd14];
	ld.global.nc.f32 	%f5, [%rd14+4];
	sub.f32 	%f24, %f1, %f23;
	add.f32 	%f6, %f24, 0f40490FDB;
	abs.f32 	%f58, %f6;
	setp.lt.f32 	%p7, %f58, 0f40C90FDB;
	@%p7 bra 	$L__BB3_18;
	setp.gtu.f32 	%p8, %f58, 0f4C490FDB;
	@%p8 bra 	$L__BB3_15;
	mov.f32 	%f25, 0f40C90FDB;
	div.approx.f32 	%f26, %f58, %f25;
	cvt.rzi.f32.f32 	%f56, %f26;
	fma.rn.f32 	%f9, %f56, 0fC0C90FDB, %f58;
	mov.b32 	%r13, %f9;
	setp.lt.u32 	%p9, %r13, 1086918619;
	@%p9 bra 	$L__BB3_14;
	setp.gt.u32 	%p10, %r13, -2147483648;
	@%p10 bra 	$L__BB3_13;
	add.f32 	%f56, %f56, 0f3F800000;
	setp.ltu.f32 	%p11, %f9, 0f41490FDB;
	@%p11 bra 	$L__BB3_14;
	add.f32 	%f27, %f56, 0f3F800000;
	fma.rn.f32 	%f28, 0f40C90FDB, 0fC0400000, %f9;
	setp.ge.f32 	%p12, %f28, 0f00000000;
	add.f32 	%f29, %f27, 0f3F800000;
	selp.f32 	%f56, %f29, %f27, %p12;
	bra.uni 	$L__BB3_14;
$L__BB3_13:
	add.f32 	%f30, %f56, 0fBF800000;
	setp.lt.f32 	%p13, %f9, 0fC0C90FDB;
	add.f32 	%f31, %f30, 0fBF800000;
	selp.f32 	%f56, %f31, %f30, %p13;
$L__BB3_14:
	fma.rn.f32 	%f58, %f56, 0fC0C90FDB, %f58;
	bra.uni 	$L__BB3_18;
$L__BB3_15:
	mov.b32 	%r14, %f58;
	and.b32  	%r43, %r14, 8388607;
	or.b32  	%r51, %r43, 1065353216;
	mov.b32 	%f57, %r51;
	and.b32  	%r44, %r14, -8388608;
	add.s32 	%r52, %r44, -1082130432;
	setp.eq.s32 	%p14, %r52, 0;
	@%p14 bra 	$L__BB3_17;
$L__BB3_16:
	min.u32 	%r45, %r52, 192937984;
	add.s32 	%r46, %r51, %r45;
	mov.b32 	%f32, %r46;
	mul.f32 	%f33, %f32, 0f3F22F983;
	fma.rn.f32 	%f34, %f33, 0fBFC90FDB, %f32;
	fma.rn.f32 	%f35, %f34, 0f3F22F983, %f33;
	fma.rn.f32 	%f36, %f35, 0fBFC90FDB, %f32;
	mov.f32 	%f37, 0f3F22F983;
	fma.rz.f32 	%f38, %f36, %f37, %f35;
	cvt.rzi.f32.f32 	%f39, %f38;
	fma.rn.f32 	%f57, %f39, 0fBFC90FDB, %f32;
	sub.s32 	%r52, %r52, %r45;
	mov.b32 	%r51, %f57;
	setp.ne.s32 	%p15, %r52, 0;
	setp.ne.s32 	%p16, %r51, 0;
	and.pred  	%p17, %p15, %p16;
	@%p17 bra 	$L__BB3_16;
$L__BB3_17:
	setp.gt.u32 	%p18, %r14, 2139095039;
	selp.f32 	%f41, 0f7FFFFFFF, 0f4C000000, %p18;
	mul.f32 	%f42, %f57, 0f34000000;
	mul.f32 	%f58, %f41, %f42;
$L__BB3_18:
	abs.f32 	%f43, %f58;
	setp.nan.f32 	%p19, %f43, %f43;
	copysign.f32 	%f44, %f6, %f58;
	selp.f32 	%f45, %f58, %f44, %p19;
	add.f32 	%f46, %f45, 0fC0490FDB;
	mad.lo.s32 	%r47, %r50, %r29, %r11;
	mul.wide.s32 	%rd15, %r47, 4;
	add.s64 	%rd16, %rd3, %rd15;
	ld.global.nc.f32 	%f47, [%rd16];
	mul.f32 	%f48, %f46, %f46;
	sub.f32 	%f49, %f2, %f5;
	fma.rn.f32 	%f50, %f49, %f49, %f48;
	max.f32 	%f51, %f50, 0f1E3CE508;
	rsqrt.approx.f32 	%f52, %f51;
	mul.f32 	%f53, %f47, %f52;
	fma.rn.f32 	%f55, %f53, %f46, %f55;
	fma.rn.f32 	%f54, %f49, %f53, %f54;
	add.s32 	%r50, %r50, 1;
	setp.ne.s32 	%p20, %r50, %r30;
	@%p20 bra 	$L__BB3_7;
	mul.wide.s32 	%rd17, %r10, 4;
	add.s64 	%rd18, %rd1, %rd17;
	st.global.f32 	[%rd18], %f55;
	st.global.f32 	[%rd18+4], %f54;
	add.s32 	%r49, %r49, %r3;
	setp.lt.s32 	%p21, %r49, %r29;
	@%p21 bra 	$L__BB3_6;
	bra.uni 	$L__BB3_4;
$L__BB3_20:
	setp.ge.s32 	%p3, %r2, %r29;
	@%p3 bra 	$L__BB3_23;
	mul.lo.s32 	%r31, %r48, %r29;
	shl.b32 	%r24, %r31, 1;
	mov.u32 	%r54, %r2;
$L__BB3_22:
	shl.b32 	%r32, %r54, 1;
	add.s32 	%r33, %r32, %r24;
	mul.wide.s32 	%rd8, %r33, 4;
	add.s64 	%rd9, %rd1, %rd8;
	mov.b32 	%r34, 0;
	st.global.u32 	[%rd9], %r34;
	st.global.u32 	[%rd9+4], %r34;
	add.s32 	%r54, %r54, %r3;
	setp.lt.s32 	%p4, %r54, %r29;
	@%p4 bra 	$L__BB3_22;
$L__BB3_23:
	add.s32 	%r48, %r48, %r4;
	setp.lt.s32 	%p5, %r48, %r28;
	@%p5 bra 	$L__BB3_20;
$L__BB3_24:
	ret;

}


// ===== COMPILED SASS (sm_100) =====

	.target	sm_100

	.elftype	@"ET_EXEC"


//--------------------- .note.nv.tkinfo           --------------------------
	.section	.note.nv.tkinfo,"",@"SHT_NOTE"
	.sectionflags	@"SHF_NOTE_NV_TKINFO"
	.tkinfo
        /*0018*/ 	.word	0x00000002
        /*0030*/ 	.string	""
        /*0030*/ 	.string	"ptxas"
        /*0030*/ 	.string	"Cuda compilation tools, release 13.0, V13.0.88"
        /*0030*/ 	.string	"Build cuda_13.0.r13.0/compiler.36424714_0"
        /*0030*/ 	.string	"-arch sm_100 -m 64 "



//--------------------- .note.nv.cuinfo           --------------------------
	.section	.note.nv.cuinfo,"",@"SHT_NOTE"
	.sectionflags	@"SHF_NOTE_NV_CUINFO"
        /*0018*/ 	.short	0x0002
        /*001a*/ 	.short	0x0064
        /*001c*/ 	.short	0x0082
	.zero		2


//--------------------- .nv.info                  --------------------------
	.section	.nv.info,"",@"SHT_CUDA_INFO"
	.align	4


	//----- nvinfo : EIATTR_REGCOUNT
	.align		4
        /*0000*/ 	.byte	0x04, 0x2f
        /*0002*/ 	.short	(.L_1 - .L_0)
	.align		4
.L_0:
        /*0004*/ 	.word	index@(_Z11approxmatchiiiPKfS0_PfS1_)
        /*0008*/ 	.word	0x0000001b


	//----- nvinfo : EIATTR_FRAME_SIZE
	.align		4
.L_1:
        /*000c*/ 	.byte	0x04, 0x11
        /*000e*/ 	.short	(.L_3 - .L_2)
	.align		4
.L_2:
        /*0010*/ 	.word	index@($__internal_1_$__cuda_sm3x_div_rn_noftz_f32_slowpath)
        /*0014*/ 	.word	0x00000000


	//----- nvinfo : EIATTR_FRAME_SIZE
	.align		4
.L_3:
        /*0018*/ 	.byte	0x04, 0x11
        /*001a*/ 	.short	(.L_5 - .L_4)
	.align		4
.L_4:
        /*001c*/ 	.word	index@(_Z11approxmatchiiiPKfS0_PfS1_)
        /*0020*/ 	.word	0x00000000


	//----- nvinfo : EIATTR_REGCOUNT
	.align		4
.L_5:
        /*0024*/ 	.byte	0x04, 0x2f
        /*0026*/ 	.short	(.L_7 - .L_6)
	.align		4
.L_6:
        /*0028*/ 	.word	index@(_Z9matchcostiiiPKfS0_S0_Pf)
        /*002c*/ 	.word	0x0000001a


	//----- nvinfo : EIATTR_FRAME_SIZE
	.align		4
.L_7:
        /*0030*/ 	.byte	0x04, 0x11
        /*0032*/ 	.short	(.L_9 - .L_8)
	.align		4
.L_8:
        /*0034*/ 	.word	index@($__internal_0_$__cuda_sm20_sqrt_rn_f32_slowpath)
        /*0038*/ 	.word	0x00000000


	//----- nvinfo : EIATTR_FRAME_SIZE
	.align		4
.L_9:
        /*003c*/ 	.byte	0x04, 0x11
        /*003e*/ 	.short	(.L_11 - .L_10)
	.align		4
.L_10:
        /*0040*/ 	.word	index@(_Z9matchcostiiiPKfS0_S0_Pf)
        /*0044*/ 	.word	0x00000000


	//----- nvinfo : EIATTR_REGCOUNT
	.align		4
.L_11:
        /*0048*/ 	.byte	0x04, 0x2f
        /*004a*/ 	.short	(.L_13 - .L_12)
	.align		4
.L_12:
        /*004c*/ 	.word	index@(_Z14matchcostgrad2iiiPKfS0_S0_Pf)
        /*0050*/ 	.word	0x00000017


	//----- nvinfo : EIATTR_FRAME_SIZE
	.align		4
.L_13:
        /*0054*/ 	.byte	0x04, 0x11
        /*0056*/ 	.short	(.L_15 - .L_14)
	.align		4
.L_14:
        /*0058*/ 	.word	index@(_Z14matchcostgrad2iiiPKfS0_S0_Pf)
        /*005c*/ 	.word	0x00000000


	//----- nvinfo : EIATTR_REGCOUNT
	.align		4
.L_15:
        /*0060*/ 	.byte	0x04, 0x2f
        /*0062*/ 	.short	(.L_17 - .L_16)
	.align		4
.L_16:
        /*0064*/ 	.word	index@(_Z14matchcostgrad1iiiPKfS0_S0_Pf)
        /*0068*/ 	.word	0x00000016


	//----- nvinfo : EIATTR_FRAME_SIZE
	.align		4
.L_17:
        /*006c*/ 	.byte	0x04, 0x11
        /*006e*/ 	.short	(.L_19 - .L_18)
	.align		4
.L_18:
        /*0070*/ 	.word	index@(_Z14matchcostgrad1iiiPKfS0_S0_Pf)
        /*0074*/ 	.word	0x00000000


	//----- nvinfo : EIATTR_MIN_STACK_SIZE
	.align		4
.L_19:
        /*0078*/ 	.byte	0x04, 0x12
        /*007a*/ 	.short	(.L_21 - .L_20)
	.align		4
.L_20:
        /*007c*/ 	.word	index@(_Z14matchcostgrad1iiiPKfS0_S0_Pf)
        /*0080*/ 	.word	0x00000000


	//----- nvinfo : EIATTR_MIN_STACK_SIZE
	.align		4
.L_21:
        /*0084*/ 	.byte	0x04, 0x12
        /*0086*/ 	.short	(.L_23 - .L_22)
	.align		4
.L_22:
        /*0088*/ 	.word	index@(_Z14matchcostgrad2iiiPKfS0_S0_Pf)
        /*008c*/ 	.word	0x00000000


	//----- nvinfo : EIATTR_MIN_STACK_SIZE
	.align		4
.L_23:
        /*0090*/ 	.byte	0x04, 0x12
        /*0092*/ 	.short	(.L_25 - .L_24)
	.align		4
.L_24:
        /*0094*/ 	.word	index@(_Z9matchcostiiiPKfS0_S0_Pf)
        /*0098*/ 	.word	0x00000000


	//----- nvinfo : EIATTR_MIN_STACK_SIZE
	.align		4
.L_25:
        /*009c*/ 	.byte	0x04, 0x12
        /*009e*/ 	.short	(.L_27 - .L_26)
	.align		4
.L_26:
        /*00a0*/ 	.word	index@(_Z11approxmatchiiiPKfS0_PfS1_)
        /*00a4*/ 	.word	0x00000000
.L_27:


//--------------------- .nv.compat                --------------------------
	.section	.nv.compat,"",@"SHT_CUDA_COMPAT_INFO"
	.align	4
        /*0000*/ 	.byte	0x02, 0x09, 0x00, 0x00, 0x02, 0x02, 0x01, 0x00, 0x02, 0x05, 0x05, 0x00, 0x03, 0x07, 0x01, 0x01
        /*0010*/ 	.byte	0x02, 0x03, 0x00, 0x00, 0x02, 0x06, 0x01, 0x00, 0x04, 0x0b, 0x08, 0x00, 0x01, 0x00, 0x00, 0x00
        /*0020*/ 	.byte	0x00, 0x00, 0x00, 0x00


//--------------------- .nv.info._Z14matchcostgrad1iiiPKfS0_S0_Pf --------------------------
	.section	.nv.info._Z14matchcostgrad1iiiPKfS0_S0_Pf,"",@"SHT_CUDA_INFO"
	.sectionflags	@""
	.align	4


	//----- nvinfo : EIATTR_CUDA_API_VERSION
	.align		4
        /*0000*/ 	.byte	0x04, 0x37
        /*0002*/ 	.short	(.L_29 - .L_28)
.L_28:
        /*0004*/ 	.word	0x00000082


	//----- nvinfo : EIATTR_KPARAM_INFO
	.align		4
.L_29:
        /*0008*/ 	.byte	0x04, 0x17
        /*000a*/ 	.short	(.L_31 - .L_30)
.L_30:
        /*000c*/ 	.word	0x00000000
        /*0010*/ 	.short	0x0006
        /*0012*/ 	.short	0x0028
        /*0014*/ 	.byte	0x00, 0xf5, 0x21, 0x00


	//----- nvinfo : EIATTR_KPARAM_INFO
	.align		4
.L_31:
        /*0018*/ 	.byte	0x04, 0x17
        /*001a*/ 	.short	(.L_33 - .L_32)
.L_32:
        /*001c*/ 	.word	0x00000000
        /*0020*/ 	.short	0x0005
        /*0022*/ 	.short	0x0020
        /*0024*/ 	.byte	0x00, 0xf5, 0x21, 0x00


	//----- nvinfo : EIATTR_KPARAM_INFO
	.align		4
.L_33:
        /*0028*/ 	.byte	0x04, 0x17
        /*002a*/ 	.short	(.L_35 - .L_34)
.L_34:
        /*002c*/ 	.word	0x00000000
        /*0030*/ 	.short	0x0004
        /*0032*/ 	.short	0x0018
        /*0034*/ 	.byte	0x00, 0xf5, 0x21, 0x00


	//----- nvinfo : EIATTR_KPARAM_INFO
	.align		4
.L_35:
        /*0038*/ 	.byte	0x04, 0x17
        /*003a*/ 	.short	(.L_37 - .L_36)
.L_36:
        /*003c*/ 	.word	0x00000000
        /*0040*/ 	.short	0x0003
        /*0042*/ 	.short	0x0010
        /*0044*/ 	.byte	0x00, 0xf5, 0x21, 0x00


	//----- nvinfo : EIATTR_KPARAM_INFO
	.align		4
.L_37:
        /*0048*/ 	.byte	0x04, 0x17
        /*004a*/ 	.short	(.L_39 - .L_38)
.L_38:
        /*004c*/ 	.word	0x00000000
        /*0050*/ 	.short	0x0002
        /*0052*/ 	.short	0x0008
        /*0054*/ 	.byte	0x00, 0xf0, 0x11, 0x00


	//----- nvinfo : EIATTR_KPARAM_INFO
	.align		4
.L_39:
        /*0058*/ 	.byte	0x04, 0x17
        /*005a*/ 	.short	(.L_41 - .L_40)
.L_40:
        /*005c*/ 	.word	0x00000000
        /*0060*/ 	.short	0x0001
        /*0062*/ 	.short	0x0004
        /*0064*/ 	.byte	0x00, 0xf0, 0x11, 0x00


	//----- nvinfo : EIATTR_KPARAM_INFO
	.align		4
.L_41:
        /*0068*/ 	.byte	0x04, 0x17
        /*006a*/ 	.short	(.L_43 - .L_42)
.L_42:
        /*006c*/ 	.word	0x00000000
        /*0070*/ 	.short	0x0000
        /*0072*/ 	.short	0x0000
        /*0074*/ 	.byte	0x00, 0xf0, 0x11, 0x00


	//----- nvinfo : EIATTR_SPARSE_MMA_MASK
	.align		4
.L_43:
        /*0078*/ 	.byte	0x03, 0x50
        /*007a*/ 	.short	0x0000


	//----- nvinfo : EIATTR_MAXREG_COUNT
	.align		4
        /*007c*/ 	.byte	0x03, 0x1b
        /*007e*/ 	.short	0x00ff


	//----- nvinfo : EIATTR_MERCURY_ISA_VERSION
	.align		4
        /*0080*/ 	.byte	0x03, 0x5f
        /*0082*/ 	.short	0x0101


	//----- nvinfo : EIATTR_VRC_CTA_INIT_COUNT
	.align		4
        /*0084*/ 	.byte	0x02, 0x4a
	.zero		1
	.zero		1


	//----- nvinfo : EIATTR_EXIT_INSTR_OFFSETS
	.align		4
        /*0088*/ 	.byte	0x04, 0x1c
        /*008a*/ 	.short	(.L_45 - .L_44)


	//   ....[0]....
.L_44:
        /*008c*/ 	.word	0x00000040


	//   ....[1]....
        /*0090*/ 	.word	0x00000200


	//   ....[2]....
        /*0094*/ 	.word	0x00000980


	//----- nvinfo : EIATTR_CRS_STACK_SIZE
	.align		4
.L_45:
        /*0098*/ 	.byte	0x04, 0x1e
        /*009a*/ 	.short	(.L_47 - .L_46)
.L_46:
        /*009c*/ 	.word	0x00000000


	//----- nvinfo : EIATTR_CBANK_PARAM_SIZE
	.align		4
.L_47:
        /*00a0*/ 	.byte	0x03, 0x19
        /*00a2*/ 	.short	0x0030


	//----- nvinfo : EIATTR_PARAM_CBANK
	.align		4
        /*00a4*/ 	.byte	0x04, 0x0a
        /*00a6*/ 	.short	(.L_49 - .L_48)
	.align		4
.L_48:
        /*00a8*/ 	.word	index@(.nv.constant0._Z14matchcostgrad1iiiPKfS0_S0_Pf)
        /*00ac*/ 	.short	0x0380
        /*00ae*/ 	.short	0x0030


	//----- nvinfo : EIATTR_SW_WAR
	.align		4
.L_49:
        /*00b0*/ 	.byte	0x04, 0x36
        /*00b2*/ 	.short	(.L_51 - .L_50)
.L_50:
        /*00b4*/ 	.word	0x00000008
.L_51:


//--------------------- .nv.info._Z14matchcostgrad2iiiPKfS0_S0_Pf --------------------------
	.section	.nv.info._Z14matchcostgrad2iiiPKfS0_S0_Pf,"",@"SHT_CUDA_INFO"
	.sectionflags	@""
	.align	4


	//----- nvinfo : EIATTR_CUDA_API_VERSION
	.align		4
        /*0000*/ 	.byte	0x04, 0x37
        /*0002*/ 	.short	(.L_53 - .L_52)
.L_52:
        /*0004*/ 	.word	0x00000082


	//----- nvinfo : EIATTR_KPARAM_INFO
	.align		4
.L_53:
        /*0008*/ 	.byte	0x04, 0x17
        /*000a*/ 	.short	(.L_55 - .L_54)
.L_54:
        /*000c*/ 	.word	0x00000000
        /*0010*/ 	.short	0x0006
        /*0012*/ 	.short	0x0028
        /*0014*/ 	.byte	0x00, 0xf5, 0x21, 0x00


	//----- nvinfo : EIATTR_KPARAM_INFO
	.align		4
.L_55:
        /*0018*/ 	.byte	0x04, 0x17
        /*001a*/ 	.short	(.L_57 - .L_56)
.L_56:
        /*001c*/ 	.word	0x00000000
        /*0020*/ 	.short	0x0005
        /*0022*/ 	.short	0x0020
        /*0024*/ 	.byte	0x00, 0xf5, 0x21, 0x00


	//----- nvinfo : EIATTR_KPARAM_INFO
	.align		4
.L_57:
        /*0028*/ 	.byte	0x04, 0x17
        /*002a*/ 	.short	(.L_59 - .L_58)
.L_58:
        /*002c*/ 	.word	0x00000000
        /*0030*/ 	.short	0x0004
        /*0032*/ 	.short	0x0018
        /*0034*/ 	.byte	0x00, 0xf5, 0x21, 0x00


	//----- nvinfo : EIATTR_KPARAM_INFO
	.align		4
.L_59:
        /*0038*/ 	.byte	0x04, 0x17
        /*003a*/ 	.short	(.L_61 - .L_60)
.L_60:
        /*003c*/ 	.word	0x00000000
        /*0040*/ 	.short	0x0003
        /*0042*/ 	.short	0x0010
        /*0044*/ 	.byte	0x00, 0xf5, 0x21, 0x00


	//----- nvinfo : EIATTR_KPARAM_INFO
	.align		4
.L_61:
        /*0048*/ 	.byte	0x04, 0x17
        /*004a*/ 	.short	(.L_63 - .L_62)
.L_62:
        /*004c*/ 	.word	0x00000000
        /*0050*/ 	.short	0x0002
        /*0052*/ 	.short	0x0008
        /*0054*/ 	.byte	0x00, 0xf0, 0x11, 0x00


	//----- nvinfo : EIATTR_KPARAM_INFO
	.align		4
.L_63:
        /*0058*/ 	.byte	0x04, 0x17
        /*005a*/ 	.short	(.L_65 - .L_64)
.L_64:
        /*005c*/ 	.word	0x00000000
        /*0060*/ 	.short	0x0001
        /*0062*/ 	.short	0x0004
        /*0064*/ 	.byte	0x00, 0xf0, 0x11, 0x00


	//----- nvinfo : EIATTR_KPARAM_INFO
	.align		4
.L_65:
        /*0068*/ 	.byte	0x04, 0x17
        /*006a*/ 	.short	(.L_67 - .L_66)
.L_66:
        /*006c*/ 	.word	0x00000000
        /*0070*/ 	.short	0x0000
        /*0072*/ 	.short	0x0000
        /*0074*/ 	.byte	0x00, 0xf0, 0x11, 0x00


	//----- nvinfo : EIATTR_SPARSE_MMA_MASK
	.align		4
.L_67:
        /*0078*/ 	.byte	0x03, 0x50
        /*007a*/ 	.short	0x0000


	//----- nvinfo : EIATTR_MAXREG_COUNT
	.align		4
        /*007c*/ 	.byte	0x03, 0x1b
        /*007e*/ 	.short	0x00ff


	//----- nvinfo : EIATTR_NUM_BARRIERS
	.align		4
        /*0080*/ 	.byte	0x02, 0x4c
        /*0082*/ 	.byte	0x01
	.zero		1


	//----- nvinfo : EIATTR_MERCURY_ISA_VERSION
	.align		4
        /*0084*/ 	.byte	0x03, 0x5f
        /*0086*/ 	.short	0x0101


	//----- nvinfo : EIATTR_VRC_CTA_INIT_COUNT
	.align		4
        /*0088*/ 	.byte	0x02, 0x4a
	.zero		1
	.zero		1


	//----- nvinfo : EIATTR_EXIT_INSTR_OFFSETS
	.align		4
        /*008c*/ 	.byte	0x04, 0x1c
        /*008e*/ 	.short	(.L_69 - .L_68)


	//   ....[0]....
.L_68:
        /*0090*/ 	.word	0x00000040


	//   ....[1]....
        /*0094*/ 	.word	0x00000c50


	//----- nvinfo : EIATTR_CRS_STACK_SIZE
	.align		4
.L_69:
        /*0098*/ 	.byte	0x04, 0x1e
        /*009a*/ 	.short	(.L_71 - .L_70)
.L_70:
        /*009c*/ 	.word	0x00000000


	//----- nvinfo : EIATTR_CBANK_PARAM_SIZE
	.align		4
.L_71:
        /*00a0*/ 	.byte	0x03, 0x19
        /*00a2*/ 	.short	0x0030


	//----- nvinfo : EIATTR_PARAM_CBANK
	.align		4
        /*00a4*/ 	.byte	0x04, 0x0a
        /*00a6*/ 	.short	(.L_73 - .L_72)
	.align		4
.L_72:
        /*00a8*/ 	.word	index@(.nv.constant0._Z14matchcostgrad2iiiPKfS0_S0_Pf)
        /*00ac*/ 	.short	0x0380
        /*00ae*/ 	.short	0x0030


	//----- nvinfo : EIATTR_SW_WAR
	.align		4
.L_73:
        /*00b0*/ 	.byte	0x04, 0x36
        /*00b2*/ 	.short	(.L_75 - .L_74)
.L_74:
        /*00b4*/ 	.word	0x00000008
.L_75:


//--------------------- .nv.info._Z9matchcostiiiPKfS0_S0_Pf --------------------------
	.section	.nv.info._Z9matchcostiiiPKfS0_S0_Pf,"",@"SHT_CUDA_INFO"
	.sectionflags	@""
	.align	4


	//----- nvinfo : EIATTR_CUDA_API_VERSION
	.align		4
        /*0000*/ 	.byte	0x04, 0x37
        /*0002*/ 	.short	(.L_77 - .L_76)
.L_76:
        /*0004*/ 	.word	0x00000082


	//----- nvinfo : EIATTR_KPARAM_INFO
	.align		4
.L_77:
        /*0008*/ 	.byte	0x04, 0x17
        /*000a*/ 	.short	(.L_79 - .L_78)
.L_78:
        /*000c*/ 	.word	0x00000000
        /*0010*/ 	.short	0x0006
        /*0012*/ 	.short	0x0028
        /*0014*/ 	.byte	0x00, 0xf5, 0x21, 0x00


	//----- nvinfo : EIATTR_KPARAM_INFO
	.align		4
.L_79:
        /*0018*/ 	.byte	0x04, 0x17
        /*001a*/ 	.short	(.L_81 - .L_80)
.L_80:
        /*001c*/ 	.word	0x00000000
        /*0020*/ 	.short	0x0005
        /*0022*/ 	.short	0x0020
        /*0024*/ 	.byte	0x00, 0xf5, 0x21, 0x00


	//----- nvinfo : EIATTR_KPARAM_INFO
	.align		4
.L_81:
        /*0028*/ 	.byte	0x04, 0x17
        /*002a*/ 	.short	(.L_83 - .L_82)
.L_82:
        /*002c*/ 	.word	0x00000000
        /*0030*/ 	.short	0x0004
        /*0032*/ 	.short	0x0018
        /*0034*/ 	.byte	0x00, 0xf5, 0x21, 0x00


	//----- nvinfo : EIATTR_KPARAM_INFO
	.align		4
.L_83:
        /*0038*/ 	.byte	0x04, 0x17
        /*003a*/ 	.short	(.L_85 - .L_84)
.L_84:
        /*003c*/ 	.word	0x00000000
        /*0040*/ 	.short	0x0003
        /*0042*/ 	.short	0x0010
        /*0044*/ 	.byte	0x00, 0xf5, 0x21, 0x00


	//----- nvinfo : EIATTR_KPARAM_INFO
	.align		4
.L_85:
        /*0048*/ 	.byte	0x04, 0x17
        /*004a*/ 	.short	(.L_87 - .L_86)
.L_86:
        /*004c*/ 	.word	0x00000000
        /*0050*/ 	.short	0x0002
        /*0052*/ 	.short	0x0008
        /*0054*/ 	.byte	0x00, 0xf0, 0x11, 0x00


	//----- nvinfo : EIATTR_KPARAM_INFO
	.align		4
.L_87:
        /*0058*/ 	.byte	0x04, 0x17
        /*005a*/ 	.short	(.L_89 - .L_88)
.L_88:
        /*005c*/ 	.word	0x00000000
        /*0060*/ 	.short	0x0001
        /*0062*/ 	.short	0x0004
        /*0064*/ 	.byte	0x00, 0xf0, 0x11, 0x00


	//----- nvinfo : EIATTR_KPARAM_INFO
	.align		4
.L_89:
        /*0068*/ 	.byte	0x04, 0x17
        /*006a*/ 	.short	(.L_91 - .L_90)
.L_90:
        /*006c*/ 	.word	0x00000000
        /*0070*/ 	.short	0x0000
        /*0072*/ 	.short	0x0000
        /*0074*/ 	.byte	0x00, 0xf0, 0x11, 0x00


	//----- nvinfo : EIATTR_SPARSE_MMA_MASK
	.align		4
.L_91:
        /*0078*/ 	.byte	0x03, 0x50
        /*007a*/ 	.short	0x0000


	//----- nvinfo : EIATTR_MAXREG_COUNT
	.align		4
        /*007c*/ 	.byte	0x03, 0x1b
        /*007e*/ 	.short	0x00ff


	//----- nvinfo : EIATTR_NUM_BARRIERS
	.align		4
        /*0080*/ 	.byte	0x02, 0x4c
        /*0082*/ 	.byte	0x01
	.zero		1


	//----- nvinfo : EIATTR_MERCURY_ISA_VERSION
	.align		4
        /*0084*/ 	.byte	0x03, 0x5f
        /*0086*/ 	.short	0x0101


	//----- nvinfo : EIATTR_VRC_CTA_INIT_COUNT
	.align		4
        /*0088*/ 	.byte	0x02, 0x4a
	.zero		1
	.zero		1


	//----- nvinfo : EIATTR_EXIT_INSTR_OFFSETS
	.align		4
        /*008c*/ 	.byte	0x04, 0x1c
        /*008e*/ 	.short	(.L_93 - .L_92)


	//   ....[0]....
.L_92:
        /*0090*/ 	.word	0x00000040


	//   ....[1]....
        /*0094*/ 	.word	0x00000cb0


	//----- nvinfo : EIATTR_CRS_STACK_SIZE
	.align		4
.L_93:
        /*0098*/ 	.byte	0x04, 0x1e
        /*009a*/ 	.short	(.L_95 - .L_94)
.L_94:
        /*009c*/ 	.word	0x00000000


	//----- nvinfo : EIATTR_CBANK_PARAM_SIZE
	.align		4
.L_95:
        /*00a0*/ 	.byte	0x03, 0x19
        /*00a2*/ 	.short	0x0030


	//----- nvinfo : EIATTR_PARAM_CBANK
	.align		4
        /*00a4*/ 	.byte	0x04, 0x0a
        /*00a6*/ 	.short	(.L_97 - .L_96)
	.align		4
.L_96:
        /*00a8*/ 	.word	index@(.nv.constant0._Z9matchcostiiiPKfS0_S0_Pf)
        /*00ac*/ 	.short	0x0380
        /*00ae*/ 	.short	0x0030


	//----- nvinfo : EIATTR_SW_WAR
	.align		4
.L_97:
        /*00b0*/ 	.byte	0x04, 0x36
        /*00b2*/ 	.short	(.L_99 - .L_98)
.L_98:
        /*00b4*/ 	.word	0x00000008
.L_99:


//--------------------- .nv.info._Z11approxmatchiiiPKfS0_PfS1_ --------------------------
	.section	.nv.info._Z11approxmatchiiiPKfS0_PfS1_,"",@"SHT_CUDA_INFO"
	.sectionflags	@""
	.align	4


	//----- nvinfo : EIATTR_CUDA_API_VERSION
	.align		4
        /*0000*/ 	.byte	0x04, 0x37
        /*0002*/ 	.short	(.L_101 - .L_100)
.L_100:
        /*0004*/ 	.word	0x00000082


	//----- nvinfo : EIATTR_KPARAM_INFO
	.align		4
.L_101:
        /*0008*/ 	.byte	0x04, 0x17
        /*000a*/ 	.short	(.L_103 - .L_102)
.L_102:
        /*000c*/ 	.word	0x00000000
        /*0010*/ 	.short	0x0006
        /*0012*/ 	.short	0x0028
        /*0014*/ 	.byte	0x00, 0xf5, 0x21, 0x00


	//----- nvinfo : EIATTR_KPARAM_INFO
	.align		4
.L_103:
        /*0018*/ 	.byte	0x04, 0x17
        /*001a*/ 	.short	(.L_105 - .L_104)
.L_104:
        /*001c*/ 	.word	0x00000000
        /*0020*/ 	.short	0x0005
        /*0022*/ 	.short	0x0020
        /*0024*/ 	.byte	0x00, 0xf5, 0x21, 0x00


	//----- nvinfo : EIATTR_KPARAM_INFO
	.align		4
.L_105:
        /*0028*/ 	.byte	0x04, 0x17
        /*002a*/ 	.short	(.L_107 - .L_106)
.L_106:
        /*002c*/ 	.word	0x00000000
        /*0030*/ 	.short	0x0004
        /*0032*/ 	.short	0x0018
        /*0034*/ 	.byte	0x00, 0xf5, 0x21, 0x00


	//----- nvinfo : EIATTR_KPARAM_INFO
	.align		4
.L_107:
        /*0038*/ 	.byte	0x04, 0x17
        /*003a*/ 	.short	(.L_109 - .L_108)
.L_108:
        /*003c*/ 	.word	0x00000000
        /*0040*/ 	.short	0x0003
        /*0042*/ 	.short	0x0010
        /*0044*/ 	.byte	0x00, 0xf5, 0x21, 0x00


	//----- nvinfo : EIATTR_KPARAM_INFO
	.align		4
.L_109:
        /*0048*/ 	.byte	0x04, 0x17
        /*004a*/ 	.short	(.L_111 - .L_110)
.L_110:
        /*004c*/ 	.word	0x00000000
        /*0050*/ 	.short	0x0002
        /*0052*/ 	.short	0x0008
        /*0054*/ 	.byte	0x00, 0xf0, 0x11, 0x00


	//----- nvinfo : EIATTR_KPARAM_INFO
	.align		4
.L_111:
        /*0058*/ 	.byte	0x04, 0x17
        /*005a*/ 	.short	(.L_113 - .L_112)
.L_112:
        /*005c*/ 	.word	0x00000000
        /*0060*/ 	.short	0x0001
        /*0062*/ 	.short	0x0004
        /*0064*/ 	.byte	0x00, 0xf0, 0x11, 0x00


	//----- nvinfo : EIATTR_KPARAM_INFO
	.align		4
.L_113:
        /*0068*/ 	.byte	0x04, 0x17
        /*006a*/ 	.short	(.L_115 - .L_114)
.L_114:
        /*006c*/ 	.word	0x00000000
        /*0070*/ 	.short	0x0000
        /*0072*/ 	.short	0x0000
        /*0074*/ 	.byte	0x00, 0xf0, 0x11, 0x00


	//----- nvinfo : EIATTR_SPARSE_MMA_MASK
	.align		4
.L_115:
        /*0078*/ 	.byte	0x03, 0x50
        /*007a*/ 	.short	0x0000


	//----- nvinfo : EIATTR_MAXREG_COUNT
	.align		4
        /*007c*/ 	.byte	0x03, 0x1b
        /*007e*/ 	.short	0x00ff


	//----- nvinfo : EIATTR_NUM_BARRIERS
	.align		4
        /*0080*/ 	.byte	0x02, 0x4c
        /*0082*/ 	.byte	0x01
	.zero		1


	//----- nvinfo : EIATTR_MERCURY_ISA_VERSION
	.align		4
        /*0084*/ 	.byte	0x03, 0x5f
        /*0086*/ 	.short	0x0101


	//----- nvinfo : EIATTR_VRC_CTA_INIT_COUNT
	.align		4
        /*0088*/ 	.byte	0x02, 0x4a
	.zero		1
	.zero		1


	//----- nvinfo : EIATTR_EXIT_INSTR_OFFSETS
	.align		4
        /*008c*/ 	.byte	0x04, 0x1c
        /*008e*/ 	.short	(.L_117 - .L_116)


	//   ....[0]....
.L_116:
        /*0090*/ 	.word	0x00000410


	//   ....[1]....
        /*0094*/ 	.word	0x00002bb0


	//----- nvinfo : EIATTR_CRS_STACK_SIZE
	.align		4
.L_117:
        /*0098*/ 	.byte	0x04, 0x1e
        /*009a*/ 	.short	(.L_119 - .L_118)
.L_118:
        /*009c*/ 	.word	0x00000000


	//----- nvinfo : EIATTR_CBANK_PARAM_SIZE
	.align		4
.L_119:
        /*00a0*/ 	.byte	0x03, 0x19
        /*00a2*/ 	.short	0x0030


	//----- nvinfo : EIATTR_PARAM_CBANK
	.align		4
        /*00a4*/ 	.byte	0x04, 0x0a
        /*00a6*/ 	.short	(.L_121 - .L_120)
	.align		4
.L_120:
        /*00a8*/ 	.word	index@(.nv.constant0._Z11approxmatchiiiPKfS0_PfS1_)
        /*00ac*/ 	.short	0x0380
        /*00ae*/ 	.short	0x0030


	//----- nvinfo : EIATTR_SW_WAR
	.align		4
.L_121:
        /*00b0*/ 	.byte	0x04, 0x36
        /*00b2*/ 	.short	(.L_123 - .L_122)
.L_122:
        /*00b4*/ 	.word	0x00000008
.L_123:


//--------------------- .nv.callgraph             --------------------------
	.section	.nv.callgraph,"",@"SHT_CUDA_CALLGRAPH"
	.align	4
	.sectionentsize	8
	.align		4
        /*0000*/ 	.word	0x00000000
	.align		4
        /*0004*/ 	.word	0xffffffff
	.align		4
        /*0008*/ 	.word	0x00000000
	.align		4
        /*000c*/ 	.word	0xfffffffe
	.align		4
        /*0010*/ 	.word	0x00000000
	.align		4
        /*0014*/ 	.word	0xfffffffd
	.align		4
        /*0018*/ 	.word	0x00000000
	.align		4
        /*001c*/ 	.word	0xfffffffc


//--------------------- .text._Z14matchcostgrad1iiiPKfS0_S0_Pf --------------------------
	.section	.text._Z14matchcostgrad1iiiPKfS0_S0_Pf,"ax",@progbits
	.align	128
        .global         _Z14matchcostgrad1iiiPKfS0_S0_Pf
        .type           _Z14matchcostgrad1iiiPKfS0_S0_Pf,@function
        .size           _Z14matchcostgrad1iiiPKfS0_S0_Pf,(.L_x_154 - _Z14matchcostgrad1iiiPKfS0_S0_Pf)
        .other          _Z14matchcostgrad1iiiPKfS0_S0_Pf,@"STO_CUDA_ENTRY STV_DEFAULT"
_Z14matchcostgrad1iiiPKfS0_S0_Pf:
.text._Z14matchcostgrad1iiiPKfS0_S0_Pf:
[----:B------:R-:W-:Y:S08]  /*0000*/  LDC R1, c[0x0][0x37c] ;  /* 0x0000df00ff017b82 */ /* 0x000ff00000000800 */
[----:B------:R-:W0:Y:S08]  /*0010*/  S2UR UR4, SR_CTAID.X ;  /* 0x00000000000479c3 */ /* 0x000e300000002500 */
[----:B------:R-:W0:Y:S02]  /*0020*/  LDC R0, c[0x0][0x380] ;  /* 0x0000e000ff007b82 */ /* 0x000e240000000800 */
[----:B0-----:R-:W-:-:S13]  /*0030*/  ISETP.LE.AND P0, PT, R0, UR4, PT ;  /* 0x0000000400007c0c */ /* 0x001fda000bf03270 */
[----:B------:R-:W-:Y:S05]  /*0040*/  @P0 EXIT ;  /* 0x000000000000094d */ /* 0x000fea0003800000 */
[----:B------:R-:W0:Y:S01]  /*0050*/  LDCU UR7, c[0x0][0x388] ;  /* 0x00007100ff0777ac */ /* 0x000e220008000800 */
[----:B------:R-:W1:Y:S01]  /*0060*/  S2R R0, SR_TID.X ;  /* 0x0000000000007919 */ /* 0x000e620000002100 */
[----:B------:R-:W2:Y:S01]  /*0070*/  LDCU UR5, c[0x0][0x360] ;  /* 0x00006c00ff0577ac */ /* 0x000ea20008000800 */
[----:B------:R-:W3:Y:S01]  /*0080*/  LDCU.64 UR8, c[0x0][0x358] ;  /* 0x00006b00ff0877ac */ /* 0x000ee20008000a00 */
[----:B------:R-:W4:Y:S01]  /*0090*/  LDCU UR6, c[0x0][0x370] ;  /* 0x00006e00ff0677ac */ /* 0x000f220008000800 */
[----:B0-----:R-:W-:-:S09]  /*00a0*/  UISETP.GT.AND UP0, UPT, UR7, URZ, UPT ;  /* 0x000000ff0700728c */ /* 0x001fd2000bf04270 */
[----:B--234-:R-:W-:Y:S05]  /*00b0*/  BRA.U UP0, `(.L_x_0) ;  /* 0x0000000100547547 */ /* 0x01cfea000b800000 */
.L_x_4:
[----:B-1----:R-:W1:Y:S01]  /*00c0*/  LDC R7, c[0x0][0x384] ;  /* 0x0000e100ff077b82 */ /* 0x002e620000000800 */
[----:B------:R-:W-:Y:S01]  /*00d0*/  BSSY.RECONVERGENT B0, `(.L_x_1) ;  /* 0x000000e000007945 */ /* 0x000fe20003800200 */
[----:B-1----:R-:W-:-:S13]  /*00e0*/  ISETP.GE.AND P0, PT, R0, R7, PT ;  /* 0x000000070000720c */ /* 0x002fda0003f06270 */
[----:B------:R-:W-:Y:S05]  /*00f0*/  @P0 BRA `(.L_x_2) ;  /* 0x00000000002c0947 */ /* 0x000fea0003800000 */
[----:B------:R-:W0:Y:S01]  /*0100*/  LDC.64 R4, c[0x0][0x3a8] ;  /* 0x0000ea00ff047b82 */ /* 0x000e220000000a00 */
[----:B------:R-:W-:Y:S01]  /*0110*/  IMAD R9, R7, UR4, RZ ;  /* 0x0000000407097c24 */ /* 0x000fe2000f8e02ff */
[----:B------:R-:W-:-:S07]  /*0120*/  MOV R6, R0 ;  /* 0x0000000000067202 */ /* 0x000fce0000000f00 */
.L_x_3:
[----:B-1----:R-:W-:Y:S02]  /*0130*/  IADD3 R3, PT, PT, R9, R6, RZ ;  /* 0x0000000609037210 */ /* 0x002fe40007ffe0ff */
[----:B------:R-:W-:Y:S02]  /*0140*/  IADD3 R6, PT, PT, R6, UR5, RZ ;  /* 0x0000000506067c10 */ /* 0x000fe4000fffe0ff */
[----:B------:R-:W-:Y:S02]  /*0150*/  SHF.L.U32 R3, R3, 0x1, RZ ;  /* 0x0000000103037819 */ /* 0x000fe400000006ff */
[----:B------:R-:W-:-:S03]  /*0160*/  ISETP.GE.AND P0, PT, R6, R7, PT ;  /* 0x000000070600720c */ /* 0x000fc60003f06270 */
[----:B0-----:R-:W-:-:S05]  /*0170*/  IMAD.WIDE R2, R3, 0x4, R4 ;  /* 0x0000000403027825 */ /* 0x001fca00078e0204 */
[----:B------:R1:W-:Y:S04]  /*0180*/  STG.E desc[UR8][R2.64], RZ ;  /* 0x000000ff02007986 */ /* 0x0003e8000c101908 */
[----:B------:R1:W-:Y:S01]  /*0190*/  STG.E desc[UR8][R2.64+0x4], RZ ;  /* 0x000004ff02007986 */ /* 0x0003e2000c101908 */
[----:B------:R-:W-:Y:S05]  /*01a0*/  @!P0 BRA `(.L_x_3) ;  /* 0xfffffffc00e08947 */ /* 0x000fea000383ffff */
.L_x_2:
[----:B------:R-:W-:Y:S05]  /*01b0*/  BSYNC.RECONVERGENT B0 ;  /* 0x0000000000007941 */ /* 0x000fea0003800200 */
.L_x_1:
[----:B------:R-:W0:Y:S01]  /*01c0*/  LDCU UR7, c[0x0][0x380] ;  /* 0x00007000ff0777ac */ /* 0x000e220008000800 */
[----:B------:R-:W-:-:S04]  /*01d0*/  UIADD3 UR4, UPT, UPT, UR6, UR4, URZ ;  /* 0x0000000406047290 */ /* 0x000fc8000fffe0ff */
[----:B0-----:R-:W-:-:S09]  /*01e0*/  UISETP.GE.AND UP0, UPT, UR4, UR7, UPT ;  /* 0x000000070400728c */ /* 0x001fd2000bf06270 */
[----:B------:R-:W-:Y:S05]  /*01f0*/  BRA.U !UP0, `(.L_x_4) ;  /* 0xfffffffd08b07547 */ /* 0x000fea000b83ffff */
[----:B------:R-:W-:Y:S05]  /*0200*/  EXIT ;  /* 0x000000000000794d */ /* 0x000fea0003800000 */
.L_x_0:
[----:B------:R-:W1:Y:S01]  /*0210*/  LDC R3, c[0x0][0x384] ;  /* 0x0000e100ff037b82 */ /* 0x000e620000000800 */
[----:B------:R-:W-:Y:S01]  /*0220*/  BSSY.RECONVERGENT B1, `(.L_x_5) ;  /* 0x0000071000017945 */ /* 0x000fe20003800200 */
[----:B-1----:R-:W-:-:S13]  /*0230*/  ISETP.GE.AND P0, PT, R0, R3, PT ;  /* 0x000000030000720c */ /* 0x002fda0003f06270 */
[----:B0-----:R-:W-:Y:S05]  /*0240*/  @P0 BRA `(.L_x_6) ;  /* 0x0000000400b80947 */ /* 0x001fea0003800000 */
[----:B------:R-:W0:Y:S01]  /*0250*/  LDC R4, c[0x0][0x388] ;  /* 0x0000e200ff047b82 */ /* 0x000e220000000800 */
[----:B------:R-:W-:Y:S01]  /*0260*/  IMAD R2, R3, UR4, RZ ;  /* 0x0000000403027c24 */ /* 0x000fe2000f8e02ff */
[----:B------:R-:W-:Y:S01]  /*0270*/  MOV R3, R0 ;  /* 0x0000000000037202 */ /* 0x000fe20000000f00 */
[----:B0-----:R-:W-:-:S07]  /*0280*/  IMAD R4, R4, UR4, RZ ;  /* 0x0000000404047c24 */ /* 0x001fce000f8e02ff */
.L_x_17:
[----:B0-----:R-:W0:Y:S01]  /*0290*/  LDC R8, c[0x0][0x384] ;  /* 0x0000e100ff087b82 */ /* 0x001e220000000800 */
[----:B------:R-:W1:Y:S07]  /*02a0*/  LDCU UR7, c[0x0][0x388] ;  /* 0x00007100ff0777ac */ /* 0x000e6e0008000800 */
[----:B------:R-:W2:Y:S01]  /*02b0*/  LDC.64 R6, c[0x0][0x390] ;  /* 0x0000e400ff067b82 */ /* 0x000ea20000000a00 */
[----:B0-----:R-:W-:-:S05]  /*02c0*/  IMAD R5, R8, UR4, R3 ;  /* 0x0000000408057c24 */ /* 0x001fca000f8e0203 */
[----:B------:R-:W-:-:S05]  /*02d0*/  SHF.L.U32 R5, R5, 0x1, RZ ;  /* 0x0000000105057819 */ /* 0x000fca00000006ff */
[----:B--2---:R-:W-:-:S05]  /*02e0*/  IMAD.WIDE R6, R5, 0x4, R6 ;  /* 0x0000000405067825 */ /* 0x004fca00078e0206 */
[----:B------:R0:W5:Y:S04]  /*02f0*/  LDG.E.CONSTANT R10, desc[UR8][R6.64] ;  /* 0x00000008060a7981 */ /* 0x000168000c1e9900 */
[----:B------:R0:W5:Y:S01]  /*0300*/  LDG.E.CONSTANT R13, desc[UR8][R6.64+0x4] ;  /* 0x00000408060d7981 */ /* 0x000162000c1e9900 */
[----:B-1----:R-:W-:Y:S01]  /*0310*/  IMAD R12, R2, UR7, R3 ;  /* 0x00000007020c7c24 */ /* 0x002fe2000f8e0203 */
[----:B------:R-:W-:Y:S01]  /*0320*/  IADD3 R3, PT, PT, R3, UR5, RZ ;  /* 0x0000000503037c10 */ /* 0x000fe2000fffe0ff */
[----:B------:R-:W-:-:S03]  /*0330*/  IMAD.MOV.U32 R11, RZ, RZ, RZ ;  /* 0x000000ffff0b7224 */ /* 0x000fc600078e00ff */
[----:B------:R-:W-:Y:S02]  /*0340*/  ISETP.GE.AND P0, PT, R3, R8, PT ;  /* 0x000000080300720c */ /* 0x000fe40003f06270 */
[----:B------:R-:W-:-:S11]  /*0350*/  CS2R R8, SRZ ;  /* 0x0000000000087805 */ /* 0x000fd6000001ff00 */
.L_x_16:
[----:B0-----:R-:W0:Y:S01]  /*0360*/  LDC.64 R6, c[0x0][0x398] ;  /* 0x0000e600ff067b82 */ /* 0x001e220000000a00 */
[----:B------:R-:W-:-:S04]  /*0370*/  IADD3 R15, PT, PT, R4, R11, RZ ;  /* 0x0000000b040f7210 */ /* 0x000fc80007ffe0ff */
[----:B------:R-:W-:-:S05]  /*0380*/  SHF.L.U32 R15, R15, 0x1, RZ ;  /* 0x000000010f0f7819 */ /* 0x000fca00000006ff */
[----:B0-----:R-:W-:-:S05]  /*0390*/  IMAD.WIDE R6, R15, 0x4, R6 ;  /* 0x000000040f067825 */ /* 0x001fca00078e0206 */
[----:B------:R-:W2:Y:S04]  /*03a0*/  LDG.E.CONSTANT R15, desc[UR8][R6.64] ;  /* 0x00000008060f7981 */ /* 0x000ea8000c1e9900 */
[----:B-----5:R0:W5:Y:S01]  /*03b0*/  LDG.E.CONSTANT R14, desc[UR8][R6.64+0x4] ;  /* 0x00000408060e7981 */ /* 0x020162000c1e9900 */
[----:B------:R-:W-:Y:S01]  /*03c0*/  BSSY.RECONVERGENT B0, `(.L_x_7) ;  /* 0x0000039000007945 */ /* 0x000fe20003800200 */
[----:B--2---:R-:W-:-:S04]  /*03d0*/  FADD R15, R10, -R15 ;  /* 0x8000000f0a0f7221 */ /* 0x004fc80000000000 */
[----:B------:R-:W-:-:S04]  /*03e0*/  FADD R15, R15, 3.1415927410125732422 ;  /* 0x40490fdb0f0f7421 */ /* 0x000fc80000000000 */
[C---:B------:R-:W-:Y:S01]  /*03f0*/  FADD R16, |R15|.reuse, -RZ ;  /* 0x800000ff0f107221 */ /* 0x040fe20000000200 */
[----:B------:R-:W-:-:S13]  /*0400*/  FSETP.GEU.AND P1, PT, |R15|, 6.2831854820251464844, PT ;  /* 0x40c90fdb0f00780b */ /* 0x000fda0003f2e200 */
[----:B0-----:R-:W-:Y:S05]  /*0410*/  @!P1 BRA `(.L_x_8) ;  /* 0x0000000000cc9947 */ /* 0x001fea0003800000 */
[----:B------:R-:W-:-:S13]  /*0420*/  FSETP.GTU.AND P1, PT, R16, 52707180, PT ;  /* 0x4c490fdb1000780b */ /* 0x000fda0003f2c000 */
[----:B------:R-:W-:Y:S05]  /*0430*/  @P1 BRA `(.L_x_9) ;  /* 0x00000000005c1947 */ /* 0x000fea0003800000 */
[----:B------:R-:W-:Y:S01]  /*0440*/  FMUL R6, R16, 0.15915493667125701904 ;  /* 0x3e22f98310067820 */ /* 0x000fe20000400000 */
[----:B------:R-:W-:Y:S03]  /*0450*/  BSSY.RECONVERGENT B2, `(.L_x_10) ;  /* 0x0000013000027945 */ /* 0x000fe60003800200 */
[----:B------:R-:W0:Y:S02]  /*0460*/  FRND.TRUNC R7, R6 ;  /* 0x0000000600077307 */ /* 0x000e24000020d000 */
[----:B0-----:R-:W-:-:S05]  /*0470*/  FFMA R17, R7, -6.2831854820251464844, R16 ;  /* 0xc0c90fdb07117823 */ /* 0x001fca0000000010 */
[----:B------:R-:W-:-:S13]  /*0480*/  ISETP.GE.U32.AND P1, PT, R17, 0x40c90fdb, PT ;  /* 0x40c90fdb1100780c */ /* 0x000fda0003f26070 */
[----:B------:R-:W-:Y:S05]  /*0490*/  @!P1 BRA `(.L_x_11) ;  /* 0x0000000000389947 */ /* 0x000fea0003800000 */
[----:B------:R-:W-:-:S13]  /*04a0*/  ISETP.GT.U32.AND P1, PT, R17, -0x80000000, PT ;  /* 0x800000001100780c */ /* 0x000fda0003f24070 */
[----:B------:R-:W-:Y:S05]  /*04b0*/  @P1 BRA `(.L_x_12) ;  /* 0x0000000000241947 */ /* 0x000fea0003800000 */
[----:B------:R-:W-:Y:S01]  /*04c0*/  FSETP.GE.AND P1, PT, R17, 12.566370964050292969, PT ;  /* 0x41490fdb1100780b */ /* 0x000fe20003f26000 */
[----:B------:R-:W-:-:S12]  /*04d0*/  FADD R7, R7, 1 ;  /* 0x3f80000007077421 */ /* 0x000fd80000000000 */
[----:B------:R-:W-:Y:S05]  /*04e0*/  @!P1 BRA `(.L_x_11) ;  /* 0x0000000000249947 */ /* 0x000fea0003800000 */
[----:B------:R-:W-:Y:S02]  /*04f0*/  HFMA2 R6, -RZ, RZ, 2.392578125, 0.0004794597625732421875 ;  /* 0x40c90fdbff067431 */ /* 0x000fe400000001ff */
[----:B------:R-:W-:-:S03]  /*0500*/  FADD R7, R7, 1 ;  /* 0x3f80000007077421 */ /* 0x000fc60000000000 */
[----:B------:R-:W-:-:S05]  /*0510*/  FFMA R6, R6, -3, R17 ;  /* 0xc040000006067823 */ /* 0x000fca0000000011 */
[----:B------:R-:W-:-:S13]  /*0520*/  FSETP.GE.AND P1, PT, R6, RZ, PT ;  /* 0x000000ff0600720b */ /* 0x000fda0003f26000 */
[----:B------:R-:W-:Y:S01]  /*0530*/  @P1 FADD R7, R7, 1 ;  /* 0x3f80000007071421 */ /* 0x000fe20000000000 */
[----:B------:R-:W-:Y:S06]  /*0540*/  BRA `(.L_x_11) ;  /* 0x00000000000c7947 */ /* 0x000fec0003800000 */
.L_x_12:
[----:B------:R-:W-:Y:S01]  /*0550*/  FSETP.GEU.AND P1, PT, R17, -6.2831854820251464844, PT ;  /* 0xc0c90fdb1100780b */ /* 0x000fe20003f2e000 */
[----:B------:R-:W-:-:S12]  /*0560*/  FADD R7, R7, -1 ;  /* 0xbf80000007077421 */ /* 0x000fd80000000000 */
[----:B------:R-:W-:-:S07]  /*0570*/  @!P1 FADD R7, R7, -1 ;  /* 0xbf80000007079421 */ /* 0x000fce0000000000 */
.L_x_11:
[----:B------:R-:W-:Y:S05]  /*0580*/  BSYNC.RECONVERGENT B2 ;  /* 0x0000000000027941 */ /* 0x000fea0003800200 */
.L_x_10:
[----:B------:R-:W-:Y:S01]  /*0590*/  FFMA R16, R7, -6.2831854820251464844, R16 ;  /* 0xc0c90fdb07107823 */ /* 0x000fe20000000010 */
[----:B------:R-:W-:Y:S06]  /*05a0*/  BRA `(.L_x_8) ;  /* 0x0000000000687947 */ /* 0x000fec0003800000 */
.L_x_9:
[C---:B------:R-:W-:Y:S01]  /*05b0*/  LOP3.LUT R6, R16.reuse, 0xff800000, RZ, 0xc0, !PT ;  /* 0xff80000010067812 */ /* 0x040fe200078ec0ff */
[----:B------:R-:W-:Y:S01]  /*05c0*/  BSSY.RECONVERGENT B2, `(.L_x_13) ;  /* 0x0000016000027945 */ /* 0x000fe20003800200 */
[----:B------:R-:W-:Y:S02]  /*05d0*/  ISETP.GT.U32.AND P1, PT, R16, 0x7f7fffff, PT ;  /* 0x7f7fffff1000780c */ /* 0x000fe40003f24070 */
[----:B------:R-:W-:Y:S01]  /*05e0*/  MOV R19, 0x7fffffff ;  /* 0x7fffffff00137802 */ /* 0x000fe20000000f00 */
[----:B------:R-:W-:Y:S01]  /*05f0*/  VIADD R7, R6, 0xbf800000 ;  /* 0xbf80000006077836 */ /* 0x000fe20000000000 */
[----:B------:R-:W-:Y:S02]  /*0600*/  LOP3.LUT R6, R16, 0x7fffff, RZ, 0xc0, !PT ;  /* 0x007fffff10067812 */ /* 0x000fe400078ec0ff */
[----:B------:R-:W-:Y:S02]  /*0610*/  FSEL R19, R19, 33554432, P1 ;  /* 0x4c00000013137808 */ /* 0x000fe40000800000 */
[----:B------:R-:W-:-:S02]  /*0620*/  ISETP.NE.AND P2, PT, R7, RZ, PT ;  /* 0x000000ff0700720c */ /* 0x000fc40003f45270 */
[----:B------:R-:W-:-:S11]  /*0630*/  LOP3.LUT R6, R6, 0x3f800000, RZ, 0xfc, !PT ;  /* 0x3f80000006067812 */ /* 0x000fd600078efcff */
[----:B------:R-:W-:Y:S05]  /*0640*/  @!P2 BRA `(.L_x_14) ;  /* 0x000000000034a947 */ /* 0x000fea0003800000 */
.L_x_15:
[----:B------:R-:W-:-:S04]  /*0650*/  VIMNMX.U32 R16, PT, PT, R7, 0xb800000, PT ;  /* 0x0b80000007107848 */ /* 0x000fc80003fe0000 */
[C---:B------:R-:W-:Y:S02]  /*0660*/  IADD3 R6, PT, PT, R16.reuse, R6, RZ ;  /* 0x0000000610067210 */ /* 0x040fe40007ffe0ff */
[----:B------:R-:W-:-:S03]  /*0670*/  IADD3 R7, PT, PT, -R16, R7, RZ ;  /* 0x0000000710077210 */ /* 0x000fc60007ffe1ff */
[----:B------:R-:W-:Y:S01]  /*0680*/  FMUL R17, R6, 0.63661974668502807617 ;  /* 0x3f22f98306117820 */ /* 0x000fe20000400000 */
[----:B------:R-:W-:-:S03]  /*0690*/  ISETP.NE.AND P2, PT, R7, RZ, PT ;  /* 0x000000ff0700720c */ /* 0x000fc60003f45270 */
[----:B------:R-:W-:-:S04]  /*06a0*/  FFMA R18, R17, -1.5707963705062866211, R6 ;  /* 0xbfc90fdb11127823 */ /* 0x000fc80000000006 */
[----:B------:R-:W-:-:S04]  /*06b0*/  FFMA R17, R18, 0.63661974668502807617, R17 ;  /* 0x3f22f98312117823 */ /* 0x000fc80000000011 */
[----:B------:R-:W-:-:S04]  /*06c0*/  FFMA R18, R17, -1.5707963705062866211, R6 ;  /* 0xbfc90fdb11127823 */ /* 0x000fc80000000006 */
[----:B------:R-:W-:-:S04]  /*06d0*/  FFMA.RZ R18, R18, 0.63661974668502807617, R17 ;  /* 0x3f22f98312127823 */ /* 0x000fc8000000c011 */
[----:B------:R-:W0:Y:S02]  /*06e0*/  FRND.TRUNC R17, R18 ;  /* 0x0000001200117307 */ /* 0x000e24000020d000 */
[----:B0-----:R-:W-:-:S05]  /*06f0*/  FFMA R6, R17, -1.5707963705062866211, R6 ;  /* 0xbfc90fdb11067823 */ /* 0x001fca0000000006 */
[----:B------:R-:W-:-:S13]  /*0700*/  ISETP.NE.AND P1, PT, R6, RZ, PT ;  /* 0x000000ff0600720c */ /* 0x000fda0003f25270 */
[----:B------:R-:W-:Y:S05]  /*0710*/  @P1 BRA P2, `(.L_x_15) ;  /* 0xfffffffc00cc1947 */ /* 0x000fea000103ffff */
.L_x_14:
[----:B------:R-:W-:Y:S05]  /*0720*/  BSYNC.RECONVERGENT B2 ;  /* 0x0000000000027941 */ /* 0x000fea0003800200 */
.L_x_13:
[----:B------:R-:W-:-:S04]  /*0730*/  FMUL R6, R6, 1.1920928955078125e-07 ;  /* 0x3400000006067820 */ /* 0x000fc80000400000 */
[----:B------:R-:W-:-:S07]  /*0740*/  FMUL R16, R19, R6 ;  /* 0x0000000613107220 */ /* 0x000fce0000400000 */
.L_x_8:
[----:B------:R-:W-:Y:S05]  /*0750*/  BSYNC.RECONVERGENT B0 ;  /* 0x0000000000007941 */ /* 0x000fea0003800200 */
.L_x_7:
[----:B------:R-:W0:Y:S01]  /*0760*/  LDC.64 R6, c[0x0][0x3a0] ;  /* 0x0000e800ff067b82 */ /* 0x000e220000000a00 */
[----:B------:R-:W1:Y:S02]  /*0770*/  LDCU UR7, c[0x0][0x384] ;  /* 0x00007080ff0777ac */ /* 0x000e640008000800 */
[----:B-1----:R-:W-:Y:S01]  /*0780*/  IMAD R17, R11, UR7, R12 ;  /* 0x000000070b117c24 */ /* 0x002fe2000f8e020c */
[----:B------:R-:W-:Y:S01]  /*0790*/  FSETP.NAN.AND P1, PT, |R16|, |R16|, PT ;  /* 0x400000101000720b */ /* 0x000fe20003f28200 */
[----:B------:R-:W1:Y:S02]  /*07a0*/  LDCU UR7, c[0x0][0x388] ;  /* 0x00007100ff0777ac */ /* 0x000e640008000800 */
[----:B0-----:R-:W-:-:S06]  /*07b0*/  IMAD.WIDE R6, R17, 0x4, R6 ;  /* 0x0000000411067825 */ /* 0x001fcc00078e0206 */
[----:B------:R0:W2:Y:S01]  /*07c0*/  LDG.E.CONSTANT R6, desc[UR8][R6.64] ;  /* 0x0000000806067981 */ /* 0x0000a2000c1e9900 */
[C---:B------:R-:W-:Y:S02]  /*07d0*/  LOP3.LUT R15, R16.reuse, 0x80000000, R15, 0xb8, !PT ;  /* 0x80000000100f7812 */ /* 0x040fe400078eb80f */
[----:B------:R-:W-:Y:S02]  /*07e0*/  IADD3 R11, PT, PT, R11, 0x1, RZ ;  /* 0x000000010b0b7810 */ /* 0x000fe40007ffe0ff */
[----:B------:R-:W-:-:S05]  /*07f0*/  FSEL R15, R16, R15, P1 ;  /* 0x0000000f100f7208 */ /* 0x000fca0000800000 */
[----:B------:R-:W-:Y:S01]  /*0800*/  FADD R16, R15, -3.1415927410125732422 ;  /* 0xc0490fdb0f107421 */ /* 0x000fe20000000000 */
[----:B-----5:R-:W-:-:S03]  /*0810*/  FADD R15, R13, -R14 ;  /* 0x8000000e0d0f7221 */ /* 0x020fc60000000000 */
[----:B------:R-:W-:-:S04]  /*0820*/  FMUL R14, R16, R16 ;  /* 0x00000010100e7220 */ /* 0x000fc80000400000 */
[----:B------:R-:W-:-:S05]  /*0830*/  FFMA R14, R15, R15, R14 ;  /* 0x0000000f0f0e7223 */ /* 0x000fca000000000e */
[----:B------:R-:W-:-:S04]  /*0840*/  FMNMX R14, R14, 9.999999682655225389e-21, !PT ;  /* 0x1e3ce5080e0e7809 */ /* 0x000fc80007800000 */
[----:B------:R-:W-:-:S13]  /*0850*/  FSETP.GEU.AND P1, PT, |R14|, 1.175494350822287508e-38, PT ;  /* 0x008000000e00780b */ /* 0x000fda0003f2e200 */
[----:B------:R-:W-:-:S04]  /*0860*/  @!P1 FMUL R14, R14, 16777216 ;  /* 0x4b8000000e0e9820 */ /* 0x000fc80000400000 */
[----:B0-----:R-:W0:Y:S02]  /*0870*/  MUFU.RSQ R7, R14 ;  /* 0x0000000e00077308 */ /* 0x001e240000001400 */
[----:B0-----:R-:W-:Y:S01]  /*0880*/  @!P1 FMUL R7, R7, 4096 ;  /* 0x4580000007079820 */ /* 0x001fe20000400000 */
[----:B-1----:R-:W-:-:S03]  /*0890*/  ISETP.NE.AND P1, PT, R11, UR7, PT ;  /* 0x000000070b007c0c */ /* 0x002fc6000bf25270 */
[----:B--2---:R-:W-:-:S04]  /*08a0*/  FMUL R6, R6, R7 ;  /* 0x0000000706067220 */ /* 0x004fc80000400000 */
[-C--:B------:R-:W-:Y:S01]  /*08b0*/  FFMA R9, R16, R6.reuse, R9 ;  /* 0x0000000610097223 */ /* 0x080fe20000000009 */
[----:B------:R-:W-:-:S05]  /*08c0*/  FFMA R8, R15, R6, R8 ;  /* 0x000000060f087223 */ /* 0x000fca0000000008 */
[----:B------:R-:W-:Y:S05]  /*08d0*/  @P1 BRA `(.L_x_16) ;  /* 0xfffffff800a01947 */ /* 0x000fea000383ffff */
[----:B------:R-:W0:Y:S02]  /*08e0*/  LDC.64 R6, c[0x0][0x3a8] ;  /* 0x0000ea00ff067b82 */ /* 0x000e240000000a00 */
[----:B0-----:R-:W-:-:S05]  /*08f0*/  IMAD.WIDE R6, R5, 0x4, R6 ;  /* 0x0000000405067825 */ /* 0x001fca00078e0206 */
[----:B------:R0:W-:Y:S04]  /*0900*/  STG.E desc[UR8][R6.64], R9 ;  /* 0x0000000906007986 */ /* 0x0001e8000c101908 */
[----:B------:R0:W-:Y:S01]  /*0910*/  STG.E desc[UR8][R6.64+0x4], R8 ;  /* 0x0000040806007986 */ /* 0x0001e2000c101908 */
[----:B------:R-:W-:Y:S05]  /*0920*/  @!P0 BRA `(.L_x_17) ;  /* 0xfffffff800588947 */ /* 0x000fea000383ffff */
.L_x_6:
[----:B------:R-:W-:Y:S05]  /*0930*/  BSYNC.RECONVERGENT B1 ;  /* 0x0000000000017941 */ /* 0x000fea0003800200 */
.L_x_5:
[----:B------:R-:W1:Y:S01]  /*0940*/  LDCU UR7, c[0x0][0x380] ;  /* 0x00007000ff0777ac */ /* 0x000e620008000800 */
[----:B------:R-:W-:-:S04]  /*0950*/  UIADD3 UR4, UPT, UPT, UR6, UR4, URZ ;  /* 0x0000000406047290 */ /* 0x000fc8000fffe0ff */
[----:B-1----:R-:W-:-:S09]  /*0960*/  UISETP.GE.AND UP0, UPT, UR4, UR7, UPT ;  /* 0x000000070400728c */ /* 0x002fd2000bf06270 */
[----:B------:R-:W-:Y:S05]  /*0970*/  BRA.U !UP0, `(.L_x_0) ;  /* 0xfffffff908247547 */ /* 0x000fea000b83ffff */
[----:B------:R-:W-:Y:S05]  /*0980*/  EXIT ;  /* 0x000000000000794d */ /* 0x000fea0003800000 */
.L_x_18:
[----:B------:R-:W-:-:S00]  /*0990*/  BRA `(.L_x_18) ;  /* 0xfffffffc00fc7947 */ /* 0x000fc0000383ffff */
[----:B------:R-:W-:-:S00]  /*09a0*/  NOP ;  /* 0x0000000000007918 */ /* 0x000fc00000000000 */
        /* <DEDUP_REMOVED lines=13> */
.L_x_154:


//--------------------- .text._Z14matchcostgrad2iiiPKfS0_S0_Pf --------------------------
	.section	.text._Z14matchcostgrad2iiiPKfS0_S0_Pf,"ax",@progbits
	.align	128
        .global         _Z14matchcostgrad2iiiPKfS0_S0_Pf
        .type           _Z14matchcostgrad2iiiPKfS0_S0_Pf,@function
        .size           _Z14matchcostgrad2iiiPKfS0_S0_Pf,(.L_x_155 - _Z14matchcostgrad2iiiPKfS0_S0_Pf)
        .other          _Z14matchcostgrad2iiiPKfS0_S0_Pf,@"STO_CUDA_ENTRY STV_DEFAULT"
_Z14matchcostgrad2iiiPKfS0_S0_Pf:
.text._Z14matchcostgrad2iiiPKfS0_S0_Pf:
[----:B------:R-:W-:Y:S08]  /*0000*/  LDC R1, c[0x0][0x37c] ;  /* 0x0000df00ff017b82 */ /* 0x000ff00000000800 */
[----:B------:R-:W0:Y:S08]  /*0010*/  S2UR UR6, SR_CTAID.X ;  /* 0x00000000000679c3 */ /* 0x000e300000002500 */
[----:B------:R-:W0:Y:S02]  /*0020*/  LDC R0, c[0x0][0x380] ;  /* 0x0000e000ff007b82 */ /* 0x000e240000000800 */
[----:B0-----:R-:W-:-:S13]  /*0030*/  ISETP.LE.AND P0, PT, R0, UR6, PT ;  /* 0x0000000600007c0c */ /* 0x001fda000bf03270 */
[----:B------:R-:W-:Y:S05]  /*0040*/  @P0 EXIT ;  /* 0x000000000000094d */ /* 0x000fea0003800000 */
[----:B------:R-:W0:Y:S01]  /*0050*/  LDC R7, c[0x0][0x374] ;  /* 0x0000dd00ff077b82 */ /* 0x000e220000000800 */
[----:B------:R-:W1:Y:S01]  /*0060*/  LDCU UR5, c[0x0][0x388] ;  /* 0x00007100ff0577ac */ /* 0x000e620008000800 */
[----:B------:R-:W2:Y:S06]  /*0070*/  LDCU.64 UR8, c[0x0][0x358] ;  /* 0x00006b00ff0877ac */ /* 0x000eac0008000a00 */
[----:B------:R-:W1:Y:S01]  /*0080*/  S2UR UR4, SR_CTAID.Y ;  /* 0x00000000000479c3 */ /* 0x000e620000002600 */
[----:B------:R-:W3:Y:S01]  /*0090*/  LDCU UR7, c[0x0][0x360] ;  /* 0x00006c00ff0777ac */ /* 0x000ee20008000800 */
[----:B0-----:R-:W0:Y:S01]  /*00a0*/  I2F.U32.RP R0, R7 ;  /* 0x0000000700007306 */ /* 0x001e220000209000 */
[----:B-1----:R-:W-:-:S04]  /*00b0*/  UIMAD UR4, UR4, UR5, URZ ;  /* 0x00000005040472a4 */ /* 0x002fc8000f8e02ff */
[----:B------:R-:W-:-:S03]  /*00c0*/  UIADD3 UR5, UPT, UPT, UR4, UR5, URZ ;  /* 0x0000000504057290 */ /* 0x000fc6000fffe0ff */
[----:B0-----:R-:W0:Y:S02]  /*00d0*/  MUFU.RCP R0, R0 ;  /* 0x0000000000007308 */ /* 0x001e240000001000 */
[----:B0-----:R-:W-:-:S06]  /*00e0*/  VIADD R2, R0, 0xffffffe ;  /* 0x0ffffffe00027836 */ /* 0x001fcc0000000000 */
[----:B------:R0:W1:Y:S02]  /*00f0*/  F2I.FTZ.U32.TRUNC.NTZ R3, R2 ;  /* 0x0000000200037305 */ /* 0x000064000021f000 */
[----:B0-----:R-:W-:Y:S02]  /*0100*/  HFMA2 R2, -RZ, RZ, 0, 0 ;  /* 0x00000000ff027431 */ /* 0x001fe400000001ff */
[----:B-1----:R-:W-:-:S04]  /*0110*/  IMAD.MOV R4, RZ, RZ, -R3 ;  /* 0x000000ffff047224 */ /* 0x002fc800078e0a03 */
[----:B------:R-:W-:-:S04]  /*0120*/  IMAD R5, R4, R7, RZ ;  /* 0x0000000704057224 */ /* 0x000fc800078e02ff */
[----:B------:R-:W-:-:S06]  /*0130*/  IMAD.HI.U32 R3, R3, R5, R2 ;  /* 0x0000000503037227 */ /* 0x000fcc00078e0002 */
[----:B------:R-:W-:-:S04]  /*0140*/  IMAD.HI.U32 R6, R3, UR4, RZ ;  /* 0x0000000403067c27 */ /* 0x000fc8000f8e00ff */
[----:B------:R-:W-:-:S04]  /*0150*/  IMAD.HI.U32 R4, R3, UR5, RZ ;  /* 0x0000000503047c27 */ /* 0x000fc8000f8e00ff */
[----:B------:R-:W-:Y:S01]  /*0160*/  IMAD.MOV R2, RZ, RZ, -R6 ;  /* 0x000000ffff027224 */ /* 0x000fe200078e0a06 */
[----:B------:R-:W-:-:S03]  /*0170*/  IADD3 R0, PT, PT, -R4, RZ, RZ ;  /* 0x000000ff04007210 */ /* 0x000fc60007ffe1ff */
[C---:B------:R-:W-:Y:S01]  /*0180*/  IMAD R2, R7.reuse, R2, UR4 ;  /* 0x0000000407027e24 */ /* 0x040fe2000f8e0202 */
[----:B------:R-:W-:Y:S01]  /*0190*/  UMOV UR4, 0x400 ;  /* 0x0000040000047882 */ /* 0x000fe20000000000 */
[----:B------:R-:W-:Y:S01]  /*01a0*/  IMAD R3, R7, R0, UR5 ;  /* 0x0000000507037e24 */ /* 0x000fe2000f8e0200 */
[----:B------:R-:W0:Y:S01]  /*01b0*/  S2UR UR5, SR_CgaCtaId ;  /* 0x00000000000579c3 */ /* 0x000e220000008800 */
[----:B------:R-:W1:Y:S01]  /*01c0*/  S2R R0, SR_TID.X ;  /* 0x0000000000007919 */ /* 0x000e620000002100 */
[-C--:B------:R-:W-:Y:S02]  /*01d0*/  ISETP.GE.U32.AND P2, PT, R2, R7.reuse, PT ;  /* 0x000000070200720c */ /* 0x080fe40003f46070 */
[----:B------:R-:W-:-:S11]  /*01e0*/  ISETP.GE.U32.AND P3, PT, R3, R7, PT ;  /* 0x000000070300720c */ /* 0x000fd60003f66070 */
[----:B------:R-:W-:Y:S02]  /*01f0*/  @P2 IMAD.IADD R2, R2, 0x1, -R7 ;  /* 0x0000000102022824 */ /* 0x000fe400078e0a07 */
[-C--:B------:R-:W-:Y:S01]  /*0200*/  @P3 IADD3 R3, PT, PT, R3, -R7.reuse, RZ ;  /* 0x8000000703033210 */ /* 0x080fe20007ffe0ff */
[----:B------:R-:W-:Y:S01]  /*0210*/  @P2 VIADD R6, R6, 0x1 ;  /* 0x0000000106062836 */ /* 0x000fe20000000000 */
[----:B------:R-:W-:Y:S02]  /*0220*/  @P3 IADD3 R4, PT, PT, R4, 0x1, RZ ;  /* 0x0000000104043810 */ /* 0x000fe40007ffe0ff */
[-C--:B------:R-:W-:Y:S02]  /*0230*/  ISETP.GE.U32.AND P0, PT, R2, R7.reuse, PT ;  /* 0x000000070200720c */ /* 0x080fe40003f06070 */
[----:B------:R-:W-:Y:S01]  /*0240*/  ISETP.GE.U32.AND P1, PT, R3, R7, PT ;  /* 0x000000070300720c */ /* 0x000fe20003f26070 */
[----:B0-----:R-:W-:Y:S01]  /*0250*/  ULEA UR4, UR5, UR4, 0x18 ;  /* 0x0000000405047291 */ /* 0x001fe2000f8ec0ff */
[----:B------:R-:W-:-:S02]  /*0260*/  ISETP.NE.U32.AND P2, PT, R7, RZ, PT ;  /* 0x000000ff0700720c */ /* 0x000fc40003f45070 */
[----:B------:R-:W-:-:S03]  /*0270*/  LOP3.LUT R7, RZ, R7, RZ, 0x33, !PT ;  /* 0x00000007ff077212 */ /* 0x000fc600078e33ff */
[----:B-1----:R-:W-:-:S04]  /*0280*/  LEA R8, R0, UR4, 0x3 ;  /* 0x0000000400087c11 */ /* 0x002fc8000f8e18ff */
[----:B------:R-:W-:Y:S01]  /*0290*/  @P0 VIADD R6, R6, 0x1 ;  /* 0x0000000106060836 */ /* 0x000fe20000000000 */
[----:B------:R-:W-:Y:S01]  /*02a0*/  UMOV UR4, UR6 ;  /* 0x0000000600047c82 */ /* 0x000fe20008000000 */
[----:B------:R-:W-:-:S03]  /*02b0*/  @P1 IADD3 R4, PT, PT, R4, 0x1, RZ ;  /* 0x0000000104041810 */ /* 0x000fc60007ffe0ff */
[C---:B------:R-:W-:Y:S02]  /*02c0*/  SEL R6, R7.reuse, R6, !P2 ;  /* 0x0000000607067207 */ /* 0x040fe40005000000 */
[----:B--23--:R-:W-:-:S07]  /*02d0*/  SEL R7, R7, R4, !P2 ;  /* 0x0000000407077207 */ /* 0x00cfce0005000000 */
.L_x_36:
[----:B------:R-:W-:-:S13]  /*02e0*/  ISETP.GE.AND P0, PT, R6, R7, PT ;  /* 0x000000070600720c */ /* 0x000fda0003f06270 */
[----:B------:R-:W-:Y:S05]  /*02f0*/  @P0 BRA `(.L_x_19) ;  /* 0x0000000800400947 */ /* 0x000fea0003800000 */
[----:B------:R-:W0:Y:S01]  /*0300*/  LDCU UR5, c[0x0][0x384] ;  /* 0x00007080ff0577ac */ /* 0x000e220008000800 */
[----:B------:R-:W-:Y:S01]  /*0310*/  IMAD.MOV.U32 R10, RZ, RZ, R6 ;  /* 0x000000ffff0a7224 */ /* 0x000fe200078e0006 */
[----:B------:R-:W1:Y:S01]  /*0320*/  LDCU UR6, c[0x0][0x388] ;  /* 0x00007100ff0677ac */ /* 0x000e620008000800 */
[----:B0-----:R-:W-:-:S04]  /*0330*/  UIMAD UR5, UR4, UR5, URZ ;  /* 0x00000005040572a4 */ /* 0x001fc8000f8e02ff */
[----:B-1----:R-:W-:-:S12]  /*0340*/  UIMAD UR6, UR5, UR6, URZ ;  /* 0x00000006050672a4 */ /* 0x002fd8000f8e02ff */
.L_x_35:
[----:B------:R-:W0:Y:S01]  /*0350*/  LDC R13, c[0x0][0x384] ;  /* 0x0000e100ff0d7b82 */ /* 0x000e220000000800 */
[----:B------:R-:W-:Y:S01]  /*0360*/  BSSY.RECONVERGENT B1, `(.L_x_20) ;  /* 0x0000065000017945 */ /* 0x000fe20003800200 */
[----:B------:R-:W-:-:S06]  /*0370*/  CS2R R2, SRZ ;  /* 0x0000000000027805 */ /* 0x000fcc000001ff00 */
[----:B------:R-:W1:Y:S01]  /*0380*/  LDC R9, c[0x0][0x388] ;  /* 0x0000e200ff097b82 */ /* 0x000e620000000800 */
[----:B0-----:R-:W-:Y:S01]  /*0390*/  ISETP.GE.AND P0, PT, R0, R13, PT ;  /* 0x0000000d0000720c */ /* 0x001fe20003f06270 */
[----:B-1----:R-:W-:-:S05]  /*03a0*/  IMAD R9, R9, UR4, R10 ;  /* 0x0000000409097c24 */ /* 0x002fca000f8e020a */
[----:B------:R-:W-:-:S07]  /*03b0*/  SHF.L.U32 R9, R9, 0x1, RZ ;  /* 0x0000000109097819 */ /* 0x000fce00000006ff */
[----:B------:R-:W-:Y:S05]  /*03c0*/  @P0 BRA `(.L_x_21) ;  /* 0x0000000400780947 */ /* 0x000fea0003800000 */
[----:B------:R-:W0:Y:S02]  /*03d0*/  LDC.64 R4, c[0x0][0x398] ;  /* 0x0000e600ff047b82 */ /* 0x000e240000000a00 */
[----:B0-----:R-:W-:-:S05]  /*03e0*/  IMAD.WIDE R4, R9, 0x4, R4 ;  /* 0x0000000409047825 */ /* 0x001fca00078e0204 */
[----:B------:R0:W5:Y:S04]  /*03f0*/  LDG.E.CONSTANT R11, desc[UR8][R4.64] ;  /* 0x00000008040b7981 */ /* 0x000168000c1e9900 */
[----:B------:R0:W5:Y:S01]  /*0400*/  LDG.E.CONSTANT R12, desc[UR8][R4.64+0x4] ;  /* 0x00000408040c7981 */ /* 0x000162000c1e9900 */
[----:B------:R-:W-:Y:S01]  /*0410*/  IMAD R13, R10, R13, UR6 ;  /* 0x000000060a0d7e24 */ /* 0x000fe2000f8e020d */
[----:B------:R-:W-:Y:S01]  /*0420*/  CS2R R2, SRZ ;  /* 0x0000000000027805 */ /* 0x000fe2000001ff00 */
[----:B------:R-:W-:-:S07]  /*0430*/  IMAD.MOV.U32 R14, RZ, RZ, R0 ;  /* 0x000000ffff0e7224 */ /* 0x000fce00078e0000 */
.L_x_30:
[----:B0-----:R-:W0:Y:S01]  /*0440*/  LDC.64 R4, c[0x0][0x390] ;  /* 0x0000e400ff047b82 */ /* 0x001e220000000a00 */
[----:B------:R-:W-:-:S05]  /*0450*/  IADD3 R15, PT, PT, R14, UR5, RZ ;  /* 0x000000050e0f7c10 */ /* 0x000fca000fffe0ff */
[----:B------:R-:W-:-:S04]  /*0460*/  IMAD.SHL.U32 R15, R15, 0x2, RZ ;  /* 0x000000020f0f7824 */ /* 0x000fc800078e00ff */
        /* <DEDUP_REMOVED lines=12> */
[----:B------:R-:W-:Y:S05]  /*0530*/  BSSY.RECONVERGENT B2, `(.L_x_25) ;  /* 0x0000013000027945 */ /* 0x000fea0003800200 */
[----:B------:R-:W0:Y:S02]  /*0540*/  FRND.TRUNC R4, R4 ;  /* 0x0000000400047307 */ /* 0x000e24000020d000 */
[----:B0-----:R-:W-:-:S05]  /*0550*/  FFMA R18, R4, -6.2831854820251464844, R17 ;  /* 0xc0c90fdb04127823 */ /* 0x001fca0000000011 */
[----:B------:R-:W-:-:S13]  /*0560*/  ISETP.GE.U32.AND P0, PT, R18, 0x40c90fdb, PT ;  /* 0x40c90fdb1200780c */ /* 0x000fda0003f06070 */
[----:B------:R-:W-:Y:S05]  /*0570*/  @!P0 BRA `(.L_x_26) ;  /* 0x0000000000388947 */ /* 0x000fea0003800000 */
[----:B------:R-:W-:-:S04]  /*0580*/  ISETP.GE.U32.AND P0, PT, R18, -0x7fffffff, PT ;  /* 0x800000011200780c */ /* 0x000fc80003f06070 */
[----:B------:R-:W-:-:S09]  /*0590*/  FSETP.GEU.OR P1, PT, R18, -6.2831854820251464844, !P0 ;  /* 0xc0c90fdb1200780b */ /* 0x000fd2000472e400 */
[----:B------:R-:W-:-:S04]  /*05a0*/  @P0 FADD R5, R4, -1 ;  /* 0xbf80000004050421 */ /* 0x000fc80000000000 */
[----:B------:R-:W-:-:S05]  /*05b0*/  @!P1 FADD R5, R5, -1 ;  /* 0xbf80000005059421 */ /* 0x000fca0000000000 */
[----:B------:R-:W-:Y:S01]  /*05c0*/  @P0 MOV R4, R5 ;  /* 0x0000000500040202 */ /* 0x000fe20000000f00 */
[----:B------:R-:W-:Y:S06]  /*05d0*/  @P0 BRA `(.L_x_26) ;  /* 0x0000000000200947 */ /* 0x000fec0003800000 */
[----:B------:R-:W-:Y:S01]  /*05e0*/  FSETP.GE.AND P0, PT, R18, 12.566370964050292969, PT ;  /* 0x41490fdb1200780b */ /* 0x000fe20003f06000 */
[----:B------:R-:W-:-:S12]  /*05f0*/  FADD R4, R4, 1 ;  /* 0x3f80000004047421 */ /* 0x000fd80000000000 */
[----:B------:R-:W-:-:S04]  /*0600*/  @P0 IMAD.MOV.U32 R5, RZ, RZ, 0x40c90fdb ;  /* 0x40c90fdbff050424 */ /* 0x000fc800078e00ff */
[----:B------:R-:W-:-:S05]  /*0610*/  @P0 FFMA R5, R5, -3, R18 ;  /* 0xc040000005050823 */ /* 0x000fca0000000012 */
[----:B------:R-:W-:Y:S01]  /*0620*/  FSETP.GE.AND P1, PT, R5, RZ, P0 ;  /* 0x000000ff0500720b */ /* 0x000fe20000726000 */
[----:B------:R-:W-:-:S12]  /*0630*/  @P0 FADD R5, R4, 1 ;  /* 0x3f80000004050421 */ /* 0x000fd80000000000 */
[----:B------:R-:W-:-:S05]  /*0640*/  @P1 FADD R5, R5, 1 ;  /* 0x3f80000005051421 */ /* 0x000fca0000000000 */
[----:B------:R-:W-:-:S07]  /*0650*/  @P0 MOV R4, R5 ;  /* 0x0000000500040202 */ /* 0x000fce0000000f00 */
.L_x_26:
[----:B------:R-:W-:Y:S05]  /*0660*/  BSYNC.RECONVERGENT B2 ;  /* 0x0000000000027941 */ /* 0x000fea0003800200 */
.L_x_25:
[----:B------:R-:W-:Y:S01]  /*0670*/  FFMA R17, R4, -6.2831854820251464844, R17 ;  /* 0xc0c90fdb04117823 */ /* 0x000fe20000000011 */
[----:B------:R-:W-:Y:S06]  /*0680*/  BRA `(.L_x_23) ;  /* 0x0000000000687947 */ /* 0x000fec0003800000 */
.L_x_24:
[C---:B------:R-:W-:Y:S01]  /*0690*/  LOP3.LUT R4, R17.reuse, 0xff800000, RZ, 0xc0, !PT ;  /* 0xff80000011047812 */ /* 0x040fe200078ec0ff */
[----:B------:R-:W-:Y:S01]  /*06a0*/  BSSY.RECONVERGENT B2, `(.L_x_27) ;  /* 0x0000016000027945 */ /* 0x000fe20003800200 */
[C---:B------:R-:W-:Y:S02]  /*06b0*/  ISETP.GT.U32.AND P0, PT, R17.reuse, 0x7f7fffff, PT ;  /* 0x7f7fffff1100780c */ /* 0x040fe40003f04070 */
[----:B------:R-:W-:Y:S01]  /*06c0*/  MOV R20, 0x7fffffff ;  /* 0x7fffffff00147802 */ /* 0x000fe20000000f00 */
[----:B------:R-:W-:Y:S01]  /*06d0*/  VIADD R5, R4, 0xbf800000 ;  /* 0xbf80000004057836 */ /* 0x000fe20000000000 */
[----:B------:R-:W-:Y:S02]  /*06e0*/  LOP3.LUT R4, R17, 0x7fffff, RZ, 0xc0, !PT ;  /* 0x007fffff11047812 */ /* 0x000fe400078ec0ff */
[----:B------:R-:W-:Y:S02]  /*06f0*/  FSEL R20, R20, 33554432, P0 ;  /* 0x4c00000014147808 */ /* 0x000fe40000000000 */
[----:B------:R-:W-:-:S02]  /*0700*/  ISETP.NE.AND P1, PT, R5, RZ, PT ;  /* 0x000000ff0500720c */ /* 0x000fc40003f25270 */
[----:B------:R-:W-:-:S11]  /*0710*/  LOP3.LUT R4, R4, 0x3f800000, RZ, 0xfc, !PT ;  /* 0x3f80000004047812 */ /* 0x000fd600078efcff */
[----:B------:R-:W-:Y:S05]  /*0720*/  @!P1 BRA `(.L_x_28) ;  /* 0x0000000000349947 */ /* 0x000fea0003800000 */
.L_x_29:
[----:B------:R-:W-:-:S04]  /*0730*/  VIMNMX.U32 R17, PT, PT, R5, 0xb800000, PT ;  /* 0x0b80000005117848 */ /* 0x000fc80003fe0000 */
[C---:B------:R-:W-:Y:S01]  /*0740*/  IADD3 R5, PT, PT, -R17.reuse, R5, RZ ;  /* 0x0000000511057210 */ /* 0x040fe20007ffe1ff */
[----:B------:R-:W-:-:S03]  /*0750*/  IMAD.IADD R4, R17, 0x1, R4 ;  /* 0x0000000111047824 */ /* 0x000fc600078e0204 */
[----:B------:R-:W-:Y:S01]  /*0760*/  ISETP.NE.AND P1, PT, R5, RZ, PT ;  /* 0x000000ff0500720c */ /* 0x000fe20003f25270 */
[----:B------:R-:W-:-:S04]  /*0770*/  FMUL R19, R4, 0.63661974668502807617 ;  /* 0x3f22f98304137820 */ /* 0x000fc80000400000 */
        /* <DEDUP_REMOVED lines=8> */
.L_x_28:
[----:B------:R-:W-:Y:S05]  /*0800*/  BSYNC.RECONVERGENT B2 ;  /* 0x0000000000027941 */ /* 0x000fea0003800200 */
.L_x_27:
[----:B------:R-:W-:-:S04]  /*0810*/  FMUL R17, R4, 1.1920928955078125e-07 ;  /* 0x3400000004117820 */ /* 0x000fc80000400000 */
[----:B------:R-:W-:-:S07]  /*0820*/  FMUL R17, R20, R17 ;  /* 0x0000001114117220 */ /* 0x000fce0000400000 */
.L_x_23:
[----:B------:R-:W-:Y:S05]  /*0830*/  BSYNC.RECONVERGENT B0 ;  /* 0x0000000000007941 */ /* 0x000fea0003800200 */
.L_x_22:
[----:B------:R-:W0:Y:S01]  /*0840*/  LDC.64 R4, c[0x0][0x3a0] ;  /* 0x0000e800ff047b82 */ /* 0x000e220000000a00 */
[----:B------:R-:W-:Y:S01]  /*0850*/  IMAD.IADD R19, R13, 0x1, R14 ;  /* 0x000000010d137824 */ /* 0x000fe200078e020e */
[----:B------:R-:W-:Y:S01]  /*0860*/  FSETP.NAN.AND P0, PT, |R17|, |R17|, PT ;  /* 0x400000111100720b */ /* 0x000fe20003f08200 */
[----:B------:R-:W1:Y:S02]  /*0870*/  LDCU UR10, c[0x0][0x384] ;  /* 0x00007080ff0a77ac */ /* 0x000e640008000800 */
[----:B0-----:R-:W-:-:S06]  /*0880*/  IMAD.WIDE R4, R19, 0x4, R4 ;  /* 0x0000000413047825 */ /* 0x001fcc00078e0204 */
[----:B------:R0:W2:Y:S01]  /*0890*/  LDG.E.CONSTANT R4, desc[UR8][R4.64] ;  /* 0x0000000804047981 */ /* 0x0000a2000c1e9900 */
[C---:B------:R-:W-:Y:S02]  /*08a0*/  LOP3.LUT R16, R17.reuse, 0x80000000, R16, 0xb8, !PT ;  /* 0x8000000011107812 */ /* 0x040fe400078eb810 */
[----:B------:R-:W-:Y:S02]  /*08b0*/  IADD3 R14, PT, PT, R14, UR7, RZ ;  /* 0x000000070e0e7c10 */ /* 0x000fe4000fffe0ff */
        /* <DEDUP_REMOVED lines=10> */
[----:B-1----:R-:W-:-:S03]  /*0960*/  ISETP.GE.AND P0, PT, R14, UR10, PT ;  /* 0x0000000a0e007c0c */ /* 0x002fc6000bf06270 */
[----:B--2---:R-:W-:-:S04]  /*0970*/  FMUL R4, R4, R5 ;  /* 0x0000000504047220 */ /* 0x004fc80000400000 */
[-C--:B------:R-:W-:Y:S01]  /*0980*/  FFMA R2, R17, R4.reuse, R2 ;  /* 0x0000000411027223 */ /* 0x080fe20000000002 */
[----:B------:R-:W-:-:S05]  /*0990*/  FFMA R3, R16, R4, R3 ;  /* 0x0000000410037223 */ /* 0x000fca0000000003 */
[----:B------:R-:W-:Y:S05]  /*09a0*/  @!P0 BRA `(.L_x_30) ;  /* 0xfffffff800a48947 */ /* 0x000fea000383ffff */
.L_x_21:
[----:B------:R-:W-:Y:S05]  /*09b0*/  BSYNC.RECONVERGENT B1 ;  /* 0x0000000000017941 */ /* 0x000fea0003800200 */
.L_x_20:
[----:B------:R0:W-:Y:S01]  /*09c0*/  STS.64 [R8], R2 ;  /* 0x0000000208007388 */ /* 0x0001e20000000a00 */
[----:B------:R-:W-:-:S09]  /*09d0*/  UISETP.GE.U32.AND UP0, UPT, UR7, 0x2, UPT ;  /* 0x000000020700788c */ /* 0x000fd2000bf06070 */
[----:B------:R-:W-:Y:S05]  /*09e0*/  BRA.U !UP0, `(.L_x_31) ;  /* 0x0000000108507547 */ /* 0x000fea000b800000 */
[----:B0-----:R-:W-:-:S07]  /*09f0*/  IMAD.MOV.U32 R3, RZ, RZ, 0x1 ;  /* 0x00000001ff037424 */ /* 0x001fce00078e00ff */
.L_x_34:
[----:B------:R-:W-:Y:S01]  /*0a00*/  BAR.SYNC.DEFER_BLOCKING 0x0 ;  /* 0x0000000000007b1d */ /* 0x000fe20000010000 */
[----:B------:R-:W-:Y:S02]  /*0a10*/  LOP3.LUT P0, RZ, R3, R0, RZ, 0xc0, !PT ;  /* 0x0000000003ff7212 */ /* 0x000fe4000780c0ff */
[----:B------:R-:W-:-:S03]  /*0a20*/  IADD3 R2, PT, PT, R0, R3, RZ ;  /* 0x0000000300027210 */ /* 0x000fc60007ffe0ff */
[----:B------:R-:W-:Y:S01]  /*0a30*/  BSSY.RECONVERGENT B0, `(.L_x_32) ;  /* 0x000000c000007945 */ /* 0x000fe20003800200 */
[----:B------:R-:W-:-:S13]  /*0a40*/  ISETP.GE.U32.OR P0, PT, R2, UR7, P0 ;  /* 0x0000000702007c0c */ /* 0x000fda0008706470 */
[----:B0-----:R-:W-:Y:S05]  /*0a50*/  @P0 BRA `(.L_x_33) ;  /* 0x0000000000240947 */ /* 0x001fea0003800000 */
[----:B------:R-:W-:Y:S01]  /*0a60*/  IMAD R2, R3, 0x8, R8 ;  /* 0x0000000803027824 */ /* 0x000fe200078e0208 */
[----:B------:R-:W-:Y:S04]  /*0a70*/  LDS R5, [R8] ;  /* 0x0000000008057984 */ /* 0x000fe80000000800 */
[----:B------:R-:W0:Y:S04]  /*0a80*/  LDS R4, [R2] ;  /* 0x0000000002047984 */ /* 0x000e280000000800 */
[----:B------:R-:W-:Y:S01]  /*0a90*/  LDS R11, [R8+0x4] ;  /* 0x00000400080b7984 */ /* 0x000fe20000000800 */
[----:B0-----:R-:W-:-:S05]  /*0aa0*/  FADD R5, R4, R5 ;  /* 0x0000000504057221 */ /* 0x001fca0000000000 */
[----:B------:R-:W-:Y:S04]  /*0ab0*/  STS [R8], R5 ;  /* 0x0000000508007388 */ /* 0x000fe80000000800 */
[----:B------:R-:W0:Y:S02]  /*0ac0*/  LDS R4, [R2+0x4] ;  /* 0x0000040002047984 */ /* 0x000e240000000800 */
[----:B0-----:R-:W-:-:S05]  /*0ad0*/  FADD R11, R4, R11 ;  /* 0x0000000b040b7221 */ /* 0x001fca0000000000 */
[----:B------:R0:W-:Y:S02]  /*0ae0*/  STS [R8+0x4], R11 ;  /* 0x0000040b08007388 */ /* 0x0001e40000000800 */
.L_x_33:
[----:B------:R-:W-:Y:S05]  /*0af0*/  BSYNC.RECONVERGENT B0 ;  /* 0x0000000000007941 */ /* 0x000fea0003800200 */
.L_x_32:
[----:B------:R-:W-:-:S04]  /*0b00*/  SHF.L.U32 R3, R3, 0x1, RZ ;  /* 0x0000000103037819 */ /* 0x000fc800000006ff */
[----:B------:R-:W-:-:S13]  /*0b10*/  ISETP.GE.U32.AND P0, PT, R3, UR7, PT ;  /* 0x0000000703007c0c */ /* 0x000fda000bf06070 */
[----:B------:R-:W-:Y:S05]  /*0b20*/  @!P0 BRA `(.L_x_34) ;  /* 0xfffffffc00b48947 */ /* 0x000fea000383ffff */
.L_x_31:
[----:B------:R-:W-:Y:S02]  /*0b30*/  ISETP.NE.AND P0, PT, R0, RZ, PT ;  /* 0x000000ff0000720c */ /* 0x000fe40003f05270 */
[----:B------:R-:W-:-:S11]  /*0b40*/  IADD3 R10, PT, PT, R10, 0x1, RZ ;  /* 0x000000010a0a7810 */ /* 0x000fd60007ffe0ff */
[----:B0-----:R-:W0:Y:S01]  /*0b50*/  @!P0 S2R R3, SR_CgaCtaId ;  /* 0x0000000000038919 */ /* 0x001e220000008800 */
[----:B------:R-:W-:-:S04]  /*0b60*/  @!P0 MOV R2, 0x400 ;  /* 0x0000040000028802 */ /* 0x000fc80000000f00 */
[----:B0-----:R-:W-:Y:S02]  /*0b70*/  @!P0 LEA R4, R3, R2, 0x18 ;  /* 0x0000000203048211 */ /* 0x001fe400078ec0ff */
[----:B------:R-:W0:Y:S04]  /*0b80*/  @!P0 LDC.64 R2, c[0x0][0x3a8] ;  /* 0x0000ea00ff028b82 */ /* 0x000e280000000a00 */
[----:B------:R-:W1:Y:S01]  /*0b90*/  @!P0 LDS.64 R4, [R4] ;  /* 0x0000000004048984 */ /* 0x000e620000000a00 */
[----:B0-----:R-:W-:-:S05]  /*0ba0*/  @!P0 IMAD.WIDE R2, R9, 0x4, R2 ;  /* 0x0000000409028825 */ /* 0x001fca00078e0202 */
[----:B-1----:R0:W-:Y:S04]  /*0bb0*/  @!P0 STG.E desc[UR8][R2.64], R4 ;  /* 0x0000000402008986 */ /* 0x0021e8000c101908 */
[----:B------:R0:W-:Y:S01]  /*0bc0*/  @!P0 STG.E desc[UR8][R2.64+0x4], R5 ;  /* 0x0000040502008986 */ /* 0x0001e2000c101908 */
[----:B------:R-:W-:Y:S01]  /*0bd0*/  BAR.SYNC.DEFER_BLOCKING 0x0 ;  /* 0x0000000000007b1d */ /* 0x000fe20000010000 */
[----:B------:R-:W-:-:S13]  /*0be0*/  ISETP.NE.AND P0, PT, R10, R7, PT ;  /* 0x000000070a00720c */ /* 0x000fda0003f05270 */
[----:B0-----:R-:W-:Y:S05]  /*0bf0*/  @P0 BRA `(.L_x_35) ;  /* 0xfffffff400d40947 */ /* 0x001fea000383ffff */
.L_x_19:
[----:B------:R-:W0:Y:S01]  /*0c00*/  LDCU UR5, c[0x0][0x370] ;  /* 0x00006e00ff0577ac */ /* 0x000e220008000800 */
[----:B------:R-:W1:Y:S01]  /*0c10*/  LDCU UR6, c[0x0][0x380] ;  /* 0x00007000ff0677ac */ /* 0x000e620008000800 */
[----:B0-----:R-:W-:-:S04]  /*0c20*/  UIADD3 UR4, UPT, UPT, UR5, UR4, URZ ;  /* 0x0000000405047290 */ /* 0x001fc8000fffe0ff */
[----:B-1----:R-:W-:-:S09]  /*0c30*/  UISETP.GE.AND UP0, UPT, UR4, UR6, UPT ;  /* 0x000000060400728c */ /* 0x002fd2000bf06270 */
[----:B------:R-:W-:Y:S05]  /*0c40*/  BRA.U !UP0, `(.L_x_36) ;  /* 0xfffffff508a47547 */ /* 0x000fea000b83ffff */
[----:B------:R-:W-:Y:S05]  /*0c50*/  EXIT ;  /* 0x000000000000794d */ /* 0x000fea0003800000 */
.L_x_37:
        /* <DEDUP_REMOVED lines=10> */
.L_x_155:


//--------------------- .text._Z9matchcostiiiPKfS0_S0_Pf --------------------------
	.section	.text._Z9matchcostiiiPKfS0_S0_Pf,"ax",@progbits
	.align	128
        .global         _Z9matchcostiiiPKfS0_S0_Pf
        .type           _Z9matchcostiiiPKfS0_S0_Pf,@function
        .size           _Z9matchcostiiiPKfS0_S0_Pf,(.L_x_152 - _Z9matchcostiiiPKfS0_S0_Pf)
        .other          _Z9matchcostiiiPKfS0_S0_Pf,@"STO_CUDA_ENTRY STV_DEFAULT"
_Z9matchcostiiiPKfS0_S0_Pf:
.text._Z9matchcostiiiPKfS0_S0_Pf:
[----:B------:R-:W-:Y:S08]  /*0000*/  LDC R1, c[0x0][0x37c] ;  /* 0x0000df00ff017b82 */ /* 0x000ff00000000800 */
[----:B------:R-:W0:Y:S08]  /*0010*/  S2UR UR6, SR_CTAID.X ;  /* 0x00000000000679c3 */ /* 0x000e300000002500 */
[----:B------:R-:W0:Y:S02]  /*0020*/  LDC R0, c[0x0][0x380] ;  /* 0x0000e000ff007b82 */ /* 0x000e240000000800 */
[----:B0-----:R-:W-:-:S13]  /*0030*/  ISETP.LE.AND P0, PT, R0, UR6, PT ;  /* 0x0000000600007c0c */ /* 0x001fda000bf03270 */
[----:B------:R-:W-:Y:S05]  /*0040*/  @P0 EXIT ;  /* 0x000000000000094d */ /* 0x000fea0003800000 */
[----:B------:R-:W0:Y:S01]  /*0050*/  S2R R16, SR_TID.X ;  /* 0x0000000000107919 */ /* 0x000e220000002100 */
[----:B------:R-:W1:Y:S01]  /*0060*/  S2UR UR5, SR_CgaCtaId ;  /* 0x00000000000579c3 */ /* 0x000e620000008800 */
[----:B------:R-:W-:Y:S01]  /*0070*/  UMOV UR4, 0x400 ;  /* 0x0000040000047882 */ /* 0x000fe20000000000 */
[----:B------:R-:W-:Y:S01]  /*0080*/  IMAD.U32 R17, RZ, RZ, UR6 ;  /* 0x00000006ff117e24 */ /* 0x000fe2000f8e00ff */
[----:B------:R-:W-:Y:S01]  /*0090*/  UIADD3 UR4, UPT, UPT, UR4, 0x800, URZ ;  /* 0x0000080004047890 */ /* 0x000fe2000fffe0ff */
[----:B------:R-:W2:Y:S04]  /*00a0*/  LDCU.64 UR8, c[0x0][0x358] ;  /* 0x00006b00ff0877ac */ /* 0x000ea80008000a00 */
[----:B------:R-:W3:Y:S01]  /*00b0*/  LDC R19, c[0x0][0x360] ;  /* 0x0000d800ff137b82 */ /* 0x000ee20000000800 */
[----:B-1----:R-:W-:-:S06]  /*00c0*/  ULEA UR4, UR5, UR4, 0x18 ;  /* 0x0000000405047291 */ /* 0x002fcc000f8ec0ff */
[----:B0-2---:R-:W-:-:S07]  /*00d0*/  LEA R15, R16, UR4, 0x2 ;  /* 0x00000004100f7c11 */ /* 0x005fce000f8e10ff */
.L_x_61:
[----:B------:R-:W0:Y:S01]  /*00e0*/  LDCU UR4, c[0x0][0x384] ;  /* 0x00007080ff0477ac */ /* 0x000e220008000800 */
[----:B------:R-:W-:Y:S01]  /*00f0*/  IMAD.MOV.U32 R14, RZ, RZ, RZ ;  /* 0x000000ffff0e7224 */ /* 0x000fe200078e00ff */
[----:B0-----:R-:W-:-:S09]  /*0100*/  UISETP.GE.AND UP0, UPT, UR4, 0x1, UPT ;  /* 0x000000010400788c */ /* 0x001fd2000bf06270 */
[----:B-----5:R-:W-:Y:S05]  /*0110*/  BRA.U !UP0, `(.L_x_38) ;  /* 0x00000009085c7547 */ /* 0x020fea000b800000 */
[----:B------:R-:W0:Y:S01]  /*0120*/  LDCU UR4, c[0x0][0x388] ;  /* 0x00007100ff0477ac */ /* 0x000e220008000800 */
[----:B------:R-:W-:Y:S02]  /*0130*/  HFMA2 R14, -RZ, RZ, 0, 0 ;  /* 0x00000000ff0e7431 */ /* 0x000fe400000001ff */
[----:B------:R-:W-:Y:S02]  /*0140*/  IMAD.MOV.U32 R12, RZ, RZ, RZ ;  /* 0x000000ffff0c7224 */ /* 0x000fe400078e00ff */
[----:B0-----:R-:W-:-:S05]  /*0150*/  IMAD R13, R17, UR4, RZ ;  /* 0x00000004110d7c24 */ /* 0x001fca000f8e02ff */
[----:B------:R-:W-:-:S07]  /*0160*/  LEA R11, R13, R16, 0x1 ;  /* 0x000000100d0b7211 */ /* 0x000fce00078e08ff */
.L_x_58:
[----:B------:R-:W0:Y:S01]  /*0170*/  LDCU UR4, c[0x0][0x384] ;  /* 0x00007080ff0477ac */ /* 0x000e220008000800 */
[----:B------:R-:W-:Y:S01]  /*0180*/  IMAD.IADD R10, R16, 0x1, R12 ;  /* 0x00000001100a7824 */ /* 0x000fe200078e020c */
[----:B-----5:R-:W-:Y:S01]  /*0190*/  CS2R R8, SRZ ;  /* 0x0000000000087805 */ /* 0x020fe2000001ff00 */
[----:B------:R-:W1:Y:S03]  /*01a0*/  LDCU UR5, c[0x0][0x388] ;  /* 0x00007100ff0577ac */ /* 0x000e660008000800 */
[----:B0-----:R-:W-:-:S13]  /*01b0*/  ISETP.GE.AND P0, PT, R10, UR4, PT ;  /* 0x000000040a007c0c */ /* 0x001fda000bf06270 */
[----:B------:R-:W0:Y:S01]  /*01c0*/  @!P0 LDC.64 R2, c[0x0][0x390] ;  /* 0x0000e400ff028b82 */ /* 0x000e220000000a00 */
[----:B------:R-:W-:-:S05]  /*01d0*/  @!P0 IMAD R5, R17, UR4, R10 ;  /* 0x0000000411058c24 */ /* 0x000fca000f8e020a */
[----:B------:R-:W-:-:S05]  /*01e0*/  @!P0 SHF.L.U32 R5, R5, 0x1, RZ ;  /* 0x0000000105058819 */ /* 0x000fca00000006ff */
[----:B0-----:R-:W-:-:S05]  /*01f0*/  @!P0 IMAD.WIDE R2, R5, 0x4, R2 ;  /* 0x0000000405028825 */ /* 0x001fca00078e0202 */
[----:B------:R0:W5:Y:S04]  /*0200*/  @!P0 LDG.E.CONSTANT R9, desc[UR8][R2.64] ;  /* 0x0000000802098981 */ /* 0x000168000c1e9900 */
[----:B------:R0:W5:Y:S01]  /*0210*/  @!P0 LDG.E.CONSTANT R8, desc[UR8][R2.64+0x4] ;  /* 0x0000040802088981 */ /* 0x000162000c1e9900 */
[----:B-1----:R-:W-:Y:S01]  /*0220*/  UISETP.GE.AND UP0, UPT, UR5, 0x1, UPT ;  /* 0x000000010500788c */ /* 0x002fe2000bf06270 */
[----:B---3--:R-:W-:-:S05]  /*0230*/  IMAD.IADD R12, R19, 0x1, R12 ;  /* 0x00000001130c7824 */ /* 0x008fca00078e020c */
[----:B------:R-:W-:-:S03]  /*0240*/  ISETP.GE.AND P1, PT, R12, UR4, PT ;  /* 0x000000040c007c0c */ /* 0x000fc6000bf26270 */
[----:B0-----:R-:W-:Y:S10]  /*0250*/  BRA.U !UP0, `(.L_x_39) ;  /* 0x0000000908087547 */ /* 0x001ff4000b800000 */
[----:B------:R-:W-:-:S07]  /*0260*/  MOV R0, RZ ;  /* 0x000000ff00007202 */ /* 0x000fce0000000f00 */
.L_x_57:
[----:B------:R-:W0:Y:S01]  /*0270*/  LDCU UR4, c[0x0][0x388] ;  /* 0x00007100ff0477ac */ /* 0x000e220008000800 */
[----:B------:R-:W-:Y:S01]  /*0280*/  VIADD R7, R0, 0x400 ;  /* 0x0000040000077836 */ /* 0x000fe20000000000 */
[----:B------:R-:W-:Y:S04]  /*0290*/  BSSY.RECONVERGENT B0, `(.L_x_40) ;  /* 0x0000012000007945 */ /* 0x000fe80003800200 */
[----:B0-----:R-:W-:-:S04]  /*02a0*/  VIMNMX R3, PT, PT, R7, UR4, PT ;  /* 0x0000000407037c48 */ /* 0x001fc8000bfe0100 */
[----:B------:R-:W-:-:S05]  /*02b0*/  IADD3 R6, PT, PT, R3, -R0, RZ ;  /* 0x8000000003067210 */ /* 0x000fca0007ffe0ff */
[----:B------:R-:W-:-:S05]  /*02c0*/  IMAD.SHL.U32 R21, R6, 0x2, RZ ;  /* 0x0000000206157824 */ /* 0x000fca00078e00ff */
[----:B------:R-:W-:-:S13]  /*02d0*/  ISETP.GE.AND P0, PT, R16, R21, PT ;  /* 0x000000151000720c */ /* 0x000fda0003f06270 */
[----:B------:R-:W-:Y:S05]  /*02e0*/  @P0 BRA `(.L_x_41) ;  /* 0x0000000000300947 */ /* 0x000fea0003800000 */
[----:B------:R-:W0:Y:S01]  /*02f0*/  LDC.64 R2, c[0x0][0x398] ;  /* 0x0000e600ff027b82 */ /* 0x000e220000000a00 */
[----:B------:R-:W-:Y:S01]  /*0300*/  LEA R18, R0, R11, 0x1 ;  /* 0x0000000b00127211 */ /* 0x000fe200078e08ff */
[----:B------:R-:W-:Y:S01]  /*0310*/  IMAD.MOV.U32 R20, RZ, RZ, R15 ;  /* 0x000000ffff147224 */ /* 0x000fe200078e000f */
[----:B------:R-:W-:-:S07]  /*0320*/  MOV R22, R16 ;  /* 0x0000001000167202 */ /* 0x000fce0000000f00 */
.L_x_42:
[----:B0-----:R-:W-:-:S06]  /*0330*/  IMAD.WIDE R4, R18, 0x4, R2 ;  /* 0x0000000412047825 */ /* 0x001fcc00078e0202 */
[----:B------:R-:W2:Y:S01]  /*0340*/  LDG.E.CONSTANT R5, desc[UR8][R4.64] ;  /* 0x0000000804057981 */ /* 0x000ea2000c1e9900 */
[C---:B------:R-:W-:Y:S01]  /*0350*/  IMAD.IADD R22, R19.reuse, 0x1, R22 ;  /* 0x0000000113167824 */ /* 0x040fe200078e0216 */
[----:B------:R-:W-:-:S04]  /*0360*/  IADD3 R18, PT, PT, R19, R18, RZ ;  /* 0x0000001213127210 */ /* 0x000fc80007ffe0ff */
[----:B------:R-:W-:Y:S01]  /*0370*/  ISETP.GE.AND P0, PT, R22, R21, PT ;  /* 0x000000151600720c */ /* 0x000fe20003f06270 */
[----:B--2---:R0:W-:Y:S02]  /*0380*/  STS [R20], R5 ;  /* 0x0000000514007388 */ /* 0x0041e40000000800 */
[----:B0-----:R-:W-:-:S10]  /*0390*/  IMAD R20, R19, 0x4, R20 ;  /* 0x0000000413147824 */ /* 0x001fd400078e0214 */
[----:B------:R-:W-:Y:S05]  /*03a0*/  @!P0 BRA `(.L_x_42) ;  /* 0xfffffffc00e08947 */ /* 0x000fea000383ffff */
.L_x_41:
[----:B------:R-:W-:Y:S05]  /*03b0*/  BSYNC.RECONVERGENT B0 ;  /* 0x0000000000007941 */ /* 0x000fea0003800200 */
.L_x_40:
[----:B------:R-:W0:Y:S01]  /*03c0*/  LDCU UR4, c[0x0][0x384] ;  /* 0x00007080ff0477ac */ /* 0x000e220008000800 */
[----:B------:R-:W-:Y:S01]  /*03d0*/  BAR.SYNC.DEFER_BLOCKING 0x0 ;  /* 0x0000000000007b1d */ /* 0x000fe20000010000 */
[----:B------:R-:W-:-:S05]  /*03e0*/  ISETP.GE.AND P0, PT, R6, 0x1, PT ;  /* 0x000000010600780c */ /* 0x000fca0003f06270 */
[----:B------:R-:W-:Y:S01]  /*03f0*/  BSSY.RECONVERGENT B1, `(.L_x_43) ;  /* 0x0000063000017945 */ /* 0x000fe20003800200 */
[----:B0-----:R-:W-:-:S13]  /*0400*/  ISETP.GE.OR P0, PT, R10, UR4, !P0 ;  /* 0x000000040a007c0c */ /* 0x001fda000c706670 */
[----:B------:R-:W-:Y:S05]  /*0410*/  @P0 BRA `(.L_x_44) ;  /* 0x0000000400800947 */ /* 0x000fea0003800000 */
[----:B------:R-:W-:Y:S01]  /*0420*/  IADD3 R4, PT, PT, R13, R0, RZ ;  /* 0x000000000d047210 */ /* 0x000fe20007ffe0ff */
[----:B------:R-:W-:-:S07]  /*0430*/  IMAD.MOV.U32 R5, RZ, RZ, RZ ;  /* 0x000000ffff057224 */ /* 0x000fce00078e00ff */
.L_x_56:
[----:B------:R-:W0:Y:S01]  /*0440*/  S2UR UR5, SR_CgaCtaId ;  /* 0x00000000000579c3 */ /* 0x000e220000008800 */
[----:B------:R-:W-:Y:S01]  /*0450*/  UMOV UR4, 0x400 ;  /* 0x0000040000047882 */ /* 0x000fe20000000000 */
[----:B------:R-:W-:Y:S01]  /*0460*/  BSSY.RECONVERGENT B0, `(.L_x_45) ;  /* 0x000003d000007945 */ /* 0x000fe20003800200 */
[----:B------:R-:W-:-:S04]  /*0470*/  UIADD3 UR4, UPT, UPT, UR4, 0x800, URZ ;  /* 0x0000080004047890 */ /* 0x000fc8000fffe0ff */
[----:B0-----:R-:W-:-:S06]  /*0480*/  ULEA UR4, UR5, UR4, 0x18 ;  /* 0x0000000405047291 */ /* 0x001fcc000f8ec0ff */
[----:B------:R-:W-:-:S06]  /*0490*/  LEA R2, R5, UR4, 0x3 ;  /* 0x0000000405027c11 */ /* 0x000fcc000f8e18ff */
[----:B------:R-:W0:Y:S02]  /*04a0*/  LDS.64 R2, [R2] ;  /* 0x0000000002027984 */ /* 0x000e240000000a00 */
[----:B0----5:R-:W-:-:S04]  /*04b0*/  FADD R0, R2, -R9 ;  /* 0x8000000902007221 */ /* 0x021fc80000000000 */
[----:B------:R-:W-:-:S04]  /*04c0*/  FADD R0, R0, 3.1415927410125732422 ;  /* 0x40490fdb00007421 */ /* 0x000fc80000000000 */
[C---:B------:R-:W-:Y:S01]  /*04d0*/  FADD R21, |R0|.reuse, -RZ ;  /* 0x800000ff00157221 */ /* 0x040fe20000000200 */
[----:B------:R-:W-:-:S13]  /*04e0*/  FSETP.GEU.AND P0, PT, |R0|, 6.2831854820251464844, PT ;  /* 0x40c90fdb0000780b */ /* 0x000fda0003f0e200 */
[----:B------:R-:W-:Y:S05]  /*04f0*/  @!P0 BRA `(.L_x_46) ;  /* 0x0000000000cc8947 */ /* 0x000fea0003800000 */
        /* <DEDUP_REMOVED lines=22> */
.L_x_49:
[----:B------:R-:W-:Y:S05]  /*0660*/  BSYNC.RECONVERGENT B2 ;  /* 0x0000000000027941 */ /* 0x000fea0003800200 */
.L_x_48:
[----:B------:R-:W-:Y:S01]  /*0670*/  FFMA R21, R2, -6.2831854820251464844, R21 ;  /* 0xc0c90fdb02157823 */ /* 0x000fe20000000015 */
[----:B------:R-:W-:Y:S06]  /*0680*/  BRA `(.L_x_46) ;  /* 0x0000000000687947 */ /* 0x000fec0003800000 */
.L_x_47:
[C---:B------:R-:W-:Y:S01]  /*0690*/  LOP3.LUT R2, R21.reuse, 0xff800000, RZ, 0xc0, !PT ;  /* 0xff80000015027812 */ /* 0x040fe200078ec0ff */
[----:B------:R-:W-:Y:S01]  /*06a0*/  BSSY.RECONVERGENT B2, `(.L_x_50) ;  /* 0x0000016000027945 */ /* 0x000fe20003800200 */
[----:B------:R-:W-:-:S03]  /*06b0*/  ISETP.GT.U32.AND P0, PT, R21, 0x7f7fffff, PT ;  /* 0x7f7fffff1500780c */ /* 0x000fc60003f04070 */
[----:B------:R-:W-:Y:S01]  /*06c0*/  VIADD R20, R2, 0xbf800000 ;  /* 0xbf80000002147836 */ /* 0x000fe20000000000 */
[----:B------:R-:W-:Y:S02]  /*06d0*/  LOP3.LUT R2, R21, 0x7fffff, RZ, 0xc0, !PT ;  /* 0x007fffff15027812 */ /* 0x000fe400078ec0ff */
[----:B------:R-:W-:Y:S02]  /*06e0*/  MOV R21, 0x7fffffff ;  /* 0x7fffffff00157802 */ /* 0x000fe40000000f00 */
[----:B------:R-:W-:Y:S02]  /*06f0*/  ISETP.NE.AND P2, PT, R20, RZ, PT ;  /* 0x000000ff1400720c */ /* 0x000fe40003f45270 */
[----:B------:R-:W-:Y:S02]  /*0700*/  LOP3.LUT R18, R2, 0x3f800000, RZ, 0xfc, !PT ;  /* 0x3f80000002127812 */ /* 0x000fe400078efcff */
[----:B------:R-:W-:-:S09]  /*0710*/  FSEL R2, R21, 33554432, P0 ;  /* 0x4c00000015027808 */ /* 0x000fd20000000000 */
[----:B------:R-:W-:Y:S05]  /*0720*/  @!P2 BRA `(.L_x_51) ;  /* 0x000000000034a947 */ /* 0x000fea0003800000 */
.L_x_52:
        /* <DEDUP_REMOVED lines=13> */
.L_x_51:
[----:B------:R-:W-:Y:S05]  /*0800*/  BSYNC.RECONVERGENT B2 ;  /* 0x0000000000027941 */ /* 0x000fea0003800200 */
.L_x_50:
[----:B------:R-:W-:-:S04]  /*0810*/  FMUL R21, R18, 1.1920928955078125e-07 ;  /* 0x3400000012157820 */ /* 0x000fc80000400000 */
[----:B------:R-:W-:-:S07]  /*0820*/  FMUL R21, R2, R21 ;  /* 0x0000001502157220 */ /* 0x000fce0000400000 */
.L_x_46:
[----:B------:R-:W-:Y:S05]  /*0830*/  BSYNC.RECONVERGENT B0 ;  /* 0x0000000000007941 */ /* 0x000fea0003800200 */
.L_x_45:
[----:B------:R-:W-:Y:S01]  /*0840*/  FSETP.NAN.AND P0, PT, |R21|, |R21|, PT ;  /* 0x400000151500720b */ /* 0x000fe20003f08200 */
[----:B------:R-:W-:Y:S01]  /*0850*/  FADD R3, R3, -R8 ;  /* 0x8000000803037221 */ /* 0x000fe20000000000 */
[C---:B------:R-:W-:Y:S01]  /*0860*/  LOP3.LUT R0, R21.reuse, 0x80000000, R0, 0xb8, !PT ;  /* 0x8000000015007812 */ /* 0x040fe200078eb800 */
[----:B------:R-:W-:Y:S03]  /*0870*/  BSSY.RECONVERGENT B0, `(.L_x_53) ;  /* 0x0000010000007945 */ /* 0x000fe60003800200 */
[----:B------:R-:W-:-:S05]  /*0880*/  FSEL R0, R21, R0, P0 ;  /* 0x0000000015007208 */ /* 0x000fca0000000000 */
[----:B------:R-:W-:-:S04]  /*0890*/  FADD R0, R0, -3.1415927410125732422 ;  /* 0xc0490fdb00007421 */ /* 0x000fc80000000000 */
[----:B------:R-:W-:-:S04]  /*08a0*/  FMUL R0, R0, R0 ;  /* 0x0000000000007220 */ /* 0x000fc80000400000 */
[----:B------:R-:W-:-:S04]  /*08b0*/  FFMA R0, R3, R3, R0 ;  /* 0x0000000303007223 */ /* 0x000fc80000000000 */
[----:B------:R-:W-:Y:S01]  /*08c0*/  VIADD R2, R0, 0xf3000000 ;  /* 0xf300000000027836 */ /* 0x000fe20000000000 */
[----:B------:R0:W1:Y:S04]  /*08d0*/  MUFU.RSQ R3, R0 ;  /* 0x0000000000037308 */ /* 0x0000680000001400 */
[----:B------:R-:W-:-:S13]  /*08e0*/  ISETP.GT.U32.AND P0, PT, R2, 0x727fffff, PT ;  /* 0x727fffff0200780c */ /* 0x000fda0003f04070 */
[----:B01----:R-:W-:Y:S05]  /*08f0*/  @!P0 BRA `(.L_x_54) ;  /* 0x00000000000c8947 */ /* 0x003fea0003800000 */
[----:B------:R-:W-:-:S07]  /*0900*/  MOV R23, 0x920 ;  /* 0x0000092000177802 */ /* 0x000fce0000000f00 */
[----:B------:R-:W-:Y:S05]  /*0910*/  CALL.REL.NOINC `($__internal_0_$__cuda_sm20_sqrt_rn_f32_slowpath) ;  /* 0x0000000000e87944 */ /* 0x000fea0003c00000 */
[----:B------:R-:W-:Y:S05]  /*0920*/  BRA `(.L_x_55) ;  /* 0x0000000000107947 */ /* 0x000fea0003800000 */
.L_x_54:
[----:B------:R-:W-:Y:S01]  /*0930*/  FMUL.FTZ R21, R0, R3 ;  /* 0x0000000300157220 */ /* 0x000fe20000410000 */
[----:B------:R-:W-:-:S03]  /*0940*/  FMUL.FTZ R2, R3, 0.5 ;  /* 0x3f00000003027820 */ /* 0x000fc60000410000 */
[----:B------:R-:W-:-:S04]  /*0950*/  FFMA R0, -R21, R21, R0 ;  /* 0x0000001515007223 */ /* 0x000fc80000000100 */
[----:B------:R-:W-:-:S07]  /*0960*/  FFMA R21, R0, R2, R21 ;  /* 0x0000000200157223 */ /* 0x000fce0000000015 */
.L_x_55:
[----:B------:R-:W-:Y:S05]  /*0970*/  BSYNC.RECONVERGENT B0 ;  /* 0x0000000000007941 */ /* 0x000fea0003800200 */
.L_x_53:
[----:B------:R-:W0:Y:S01]  /*0980*/  LDC.64 R2, c[0x0][0x3a0] ;  /* 0x0000e800ff027b82 */ /* 0x000e220000000a00 */
[----:B------:R-:W1:Y:S01]  /*0990*/  LDCU UR4, c[0x0][0x384] ;  /* 0x00007080ff0477ac */ /* 0x000e620008000800 */
[----:B------:R-:W-:-:S05]  /*09a0*/  IADD3 R23, PT, PT, R4, R5, RZ ;  /* 0x0000000504177210 */ /* 0x000fca0007ffe0ff */
[----:B-1----:R-:W-:-:S04]  /*09b0*/  IMAD R23, R23, UR4, R10 ;  /* 0x0000000417177c24 */ /* 0x002fc8000f8e020a */
[----:B0-----:R-:W-:-:S06]  /*09c0*/  IMAD.WIDE R2, R23, 0x4, R2 ;  /* 0x0000000417027825 */ /* 0x001fcc00078e0202 */
[----:B------:R-:W2:Y:S01]  /*09d0*/  LDG.E.CONSTANT R3, desc[UR8][R2.64] ;  /* 0x0000000802037981 */ /* 0x000ea2000c1e9900 */
[----:B------:R-:W-:-:S05]  /*09e0*/  VIADD R5, R5, 0x1 ;  /* 0x0000000105057836 */ /* 0x000fca0000000000 */
[----:B------:R-:W-:Y:S01]  /*09f0*/  ISETP.GE.AND P0, PT, R5, R6, PT ;  /* 0x000000060500720c */ /* 0x000fe20003f06270 */
[----:B--2---:R-:W-:-:S12]  /*0a00*/  FFMA R14, R3, R21, R14 ;  /* 0x00000015030e7223 */ /* 0x004fd8000000000e */
[----:B------:R-:W-:Y:S05]  /*0a10*/  @!P0 BRA `(.L_x_56) ;  /* 0xfffffff800888947 */ /* 0x000fea000383ffff */
.L_x_44:
[----:B------:R-:W-:Y:S05]  /*0a20*/  BSYNC.RECONVERGENT B1 ;  /* 0x0000000000017941 */ /* 0x000fea0003800200 */
.L_x_43:
[----:B------:R-:W0:Y:S01]  /*0a30*/  LDCU UR4, c[0x0][0x388] ;  /* 0x00007100ff0477ac */ /* 0x000e220008000800 */
[----:B------:R-:W-:Y:S01]  /*0a40*/  MOV R0, R7 ;  /* 0x0000000700007202 */ /* 0x000fe20000000f00 */
[----:B------:R-:W-:Y:S01]  /*0a50*/  BAR.SYNC.DEFER_BLOCKING 0x0 ;  /* 0x0000000000007b1d */ /* 0x000fe20000010000 */
[----:B0-----:R-:W-:-:S13]  /*0a60*/  ISETP.GE.AND P0, PT, R7, UR4, PT ;  /* 0x0000000407007c0c */ /* 0x001fda000bf06270 */
[----:B------:R-:W-:Y:S05]  /*0a70*/  @!P0 BRA `(.L_x_57) ;  /* 0xfffffff400fc8947 */ /* 0x000fea000383ffff */
.L_x_39:
[----:B------:R-:W-:Y:S05]  /*0a80*/  @!P1 BRA `(.L_x_58) ;  /* 0xfffffff400b89947 */ /* 0x000fea000383ffff */
.L_x_38:
[----:B------:R-:W0:Y:S01]  /*0a90*/  S2UR UR5, SR_CgaCtaId ;  /* 0x00000000000579c3 */ /* 0x000e220000008800 */
[----:B------:R-:W-:Y:S01]  /*0aa0*/  UMOV UR4, 0x400 ;  /* 0x0000040000047882 */ /* 0x000fe20000000000 */
[----:B---3--:R-:W-:Y:S01]  /*0ab0*/  ISETP.GE.U32.AND P0, PT, R19, 0x2, PT ;  /* 0x000000021300780c */ /* 0x008fe20003f06070 */
[----:B0-----:R-:W-:-:S06]  /*0ac0*/  ULEA UR4, UR5, UR4, 0x18 ;  /* 0x0000000405047291 */ /* 0x001fcc000f8ec0ff */
[----:B------:R-:W-:-:S05]  /*0ad0*/  LEA R3, R16, UR4, 0x2 ;  /* 0x0000000410037c11 */ /* 0x000fca000f8e10ff */
[----:B------:R0:W-:Y:S01]  /*0ae0*/  STS [R3], R14 ;  /* 0x0000000e03007388 */ /* 0x0001e20000000800 */
[----:B------:R-:W-:Y:S05]  /*0af0*/  @!P0 BRA `(.L_x_59) ;  /* 0x0000000000348947 */ /* 0x000fea0003800000 */
[----:B------:R-:W-:-:S07]  /*0b00*/  IMAD.MOV.U32 R0, RZ, RZ, 0x1 ;  /* 0x00000001ff007424 */ /* 0x000fce00078e00ff */
.L_x_60:
[----:B------:R-:W-:Y:S01]  /*0b10*/  BAR.SYNC.DEFER_BLOCKING 0x0 ;  /* 0x0000000000007b1d */ /* 0x000fe20000010000 */
[----:B------:R-:W-:Y:S02]  /*0b20*/  LOP3.LUT P0, RZ, R0, R16, RZ, 0xc0, !PT ;  /* 0x0000001000ff7212 */ /* 0x000fe4000780c0ff */
[----:B------:R-:W-:-:S04]  /*0b30*/  IADD3 R2, PT, PT, R16, R0, RZ ;  /* 0x0000000010027210 */ /* 0x000fc80007ffe0ff */
[----:B------:R-:W-:-:S13]  /*0b40*/  ISETP.GE.U32.OR P0, PT, R2, R19, P0 ;  /* 0x000000130200720c */ /* 0x000fda0000706470 */
[C---:B------:R-:W-:Y:S01]  /*0b50*/  @!P0 IMAD R2, R0.reuse, 0x4, R3 ;  /* 0x0000000400028824 */ /* 0x040fe200078e0203 */
[----:B------:R-:W-:Y:S01]  /*0b60*/  SHF.L.U32 R0, R0, 0x1, RZ ;  /* 0x0000000100007819 */ /* 0x000fe200000006ff */
[----:B------:R-:W-:Y:S04]  /*0b70*/  @!P0 LDS R5, [R3] ;  /* 0x0000000003058984 */ /* 0x000fe80000000800 */
[----:B------:R-:W1:Y:S02]  /*0b80*/  @!P0 LDS R2, [R2] ;  /* 0x0000000002028984 */ /* 0x000e640000000800 */
[----:B-1----:R-:W-:-:S05]  /*0b90*/  @!P0 FADD R4, R2, R5 ;  /* 0x0000000502048221 */ /* 0x002fca0000000000 */
[----:B------:R1:W-:Y:S01]  /*0ba0*/  @!P0 STS [R3], R4 ;  /* 0x0000000403008388 */ /* 0x0003e20000000800 */
[----:B------:R-:W-:-:S13]  /*0bb0*/  ISETP.GE.U32.AND P0, PT, R0, R19, PT ;  /* 0x000000130000720c */ /* 0x000fda0003f06070 */
[----:B-1----:R-:W-:Y:S05]  /*0bc0*/  @!P0 BRA `(.L_x_60) ;  /* 0xfffffffc00d08947 */ /* 0x002fea000383ffff */
.L_x_59:
[----:B------:R-:W-:Y:S01]  /*0bd0*/  ISETP.NE.AND P0, PT, R16, RZ, PT ;  /* 0x000000ff1000720c */ /* 0x000fe20003f05270 */
[----:B------:R-:W1:-:S12]  /*0be0*/  LDCU UR4, c[0x0][0x380] ;  /* 0x00007000ff0477ac */ /* 0x000e580008000800 */
[----:B0-----:R-:W0:Y:S01]  /*0bf0*/  @!P0 S2R R3, SR_CgaCtaId ;  /* 0x0000000000038919 */ /* 0x001e220000008800 */
[----:B------:R-:W-:-:S04]  /*0c00*/  @!P0 MOV R0, 0x400 ;  /* 0x0000040000008802 */ /* 0x000fc80000000f00 */
[----:B0-----:R-:W-:Y:S02]  /*0c10*/  @!P0 LEA R5, R3, R0, 0x18 ;  /* 0x0000000003058211 */ /* 0x001fe400078ec0ff */
[----:B------:R-:W0:Y:S04]  /*0c20*/  @!P0 LDC.64 R2, c[0x0][0x3a8] ;  /* 0x0000ea00ff028b82 */ /* 0x000e280000000a00 */
[----:B------:R-:W2:Y:S04]  /*0c30*/  @!P0 LDS R5, [R5] ;  /* 0x0000000005058984 */ /* 0x000ea80000000800 */
[----:B------:R-:W3:Y:S01]  /*0c40*/  LDC R0, c[0x0][0x370] ;  /* 0x0000dc00ff007b82 */ /* 0x000ee20000000800 */
[----:B0-----:R-:W-:-:S04]  /*0c50*/  @!P0 IMAD.WIDE R2, R17, 0x4, R2 ;  /* 0x0000000411028825 */ /* 0x001fc800078e0202 */
[----:B---3--:R-:W-:Y:S01]  /*0c60*/  IMAD.IADD R17, R0, 0x1, R17 ;  /* 0x0000000100117824 */ /* 0x008fe200078e0211 */
[----:B--2---:R0:W-:Y:S02]  /*0c70*/  @!P0 STG.E desc[UR8][R2.64], R5 ;  /* 0x0000000502008986 */ /* 0x0041e4000c101908 */
[----:B------:R-:W-:Y:S02]  /*0c80*/  BAR.SYNC.DEFER_BLOCKING 0x0 ;  /* 0x0000000000007b1d */ /* 0x000fe40000010000 */
[----:B-1----:R-:W-:-:S13]  /*0c90*/  ISETP.GE.AND P0, PT, R17, UR4, PT ;  /* 0x0000000411007c0c */ /* 0x002fda000bf06270 */
[----:B0-----:R-:W-:Y:S05]  /*0ca0*/  @!P0 BRA `(.L_x_61) ;  /* 0xfffffff4000c8947 */ /* 0x001fea000383ffff */
[----:B------:R-:W-:Y:S05]  /*0cb0*/  EXIT ;  /* 0x000000000000794d */ /* 0x000fea0003800000 */
        .weak           $__internal_0_$__cuda_sm20_sqrt_rn_f32_slowpath
        .type           $__internal_0_$__cuda_sm20_sqrt_rn_f32_slowpath,@function
        .size           $__internal_0_$__cuda_sm20_sqrt_rn_f32_slowpath,(.L_x_152 - $__internal_0_$__cuda_sm20_sqrt_rn_f32_slowpath)
$__internal_0_$__cuda_sm20_sqrt_rn_f32_slowpath:
[----:B------:R-:W-:-:S13]  /*0cc0*/  LOP3.LUT P0, RZ, R0, 0x7fffffff, RZ, 0xc0, !PT ;  /* 0x7fffffff00ff7812 */ /* 0x000fda000780c0ff */
[----:B------:R-:W-:Y:S01]  /*0cd0*/  @!P0 MOV R2, R0 ;  /* 0x0000000000028202 */ /* 0x000fe20000000f00 */
[----:B------:R-:W-:Y:S06]  /*0ce0*/  @!P0 BRA `(.L_x_62) ;  /* 0x0000000000408947 */ /* 0x000fec0003800000 */
[----:B------:R-:W-:-:S13]  /*0cf0*/  FSETP.GEU.FTZ.AND P0, PT, R0, RZ, PT ;  /* 0x000000ff0000720b */ /* 0x000fda0003f1e000 */
[----:B------:R-:W-:Y:S01]  /*0d00*/  @!P0 IMAD.MOV.U32 R2, RZ, RZ, 0x7fffffff ;  /* 0x7fffffffff028424 */ /* 0x000fe200078e00ff */
[----:B------:R-:W-:Y:S06]  /*0d10*/  @!P0 BRA `(.L_x_62) ;  /* 0x0000000000348947 */ /* 0x000fec0003800000 */
[----:B------:R-:W-:-:S13]  /*0d20*/  FSETP.GTU.FTZ.AND P0, PT, |R0|, +INF , PT ;  /* 0x7f8000000000780b */ /* 0x000fda0003f1c200 */
[----:B------:R-:W-:Y:S01]  /*0d30*/  @P0 FADD.FTZ R2, R0, 1 ;  /* 0x3f80000000020421 */ /* 0x000fe20000010000 */
[----:B------:R-:W-:Y:S06]  /*0d40*/  @P0 BRA `(.L_x_62) ;  /* 0x0000000000280947 */ /* 0x000fec0003800000 */
[----:B------:R-:W-:-:S13]  /*0d50*/  FSETP.NEU.FTZ.AND P0, PT, |R0|, +INF , PT ;  /* 0x7f8000000000780b */ /* 0x000fda0003f1d200 */
[----:B------:R-:W-:-:S04]  /*0d60*/  @P0 FFMA R3, R0, 1.84467440737095516160e+19, RZ ;  /* 0x5f80000000030823 */ /* 0x000fc800000000ff */
[----:B------:R-:W0:Y:S02]  /*0d70*/  @P0 MUFU.RSQ R2, R3 ;  /* 0x0000000300020308 */ /* 0x000e240000001400 */
[----:B0-----:R-:W-:Y:S01]  /*0d80*/  @P0 FMUL.FTZ R18, R3, R2 ;  /* 0x0000000203120220 */ /* 0x001fe20000410000 */
[----:B------:R-:W-:Y:S01]  /*0d90*/  @P0 FMUL.FTZ R22, R2, 0.5 ;  /* 0x3f00000002160820 */ /* 0x000fe20000410000 */
[----:B------:R-:W-:Y:S02]  /*0da0*/  @!P0 MOV R2, R0 ;  /* 0x0000000000028202 */ /* 0x000fe40000000f00 */
[----:B------:R-:W-:-:S04]  /*0db0*/  @P0 FADD.FTZ R20, -R18, -RZ ;  /* 0x800000ff12140221 */ /* 0x000fc80000010100 */
[----:B------:R-:W-:-:S04]  /*0dc0*/  @P0 FFMA R21, R18, R20, R3 ;  /* 0x0000001412150223 */ /* 0x000fc80000000003 */
[----:B------:R-:W-:-:S04]  /*0dd0*/  @P0 FFMA R21, R21, R22, R18 ;  /* 0x0000001615150223 */ /* 0x000fc80000000012 */
[----:B------:R-:W-:-:S07]  /*0de0*/  @P0 FMUL.FTZ R2, R21, 2.3283064365386962891e-10 ;  /* 0x2f80000015020820 */ /* 0x000fce0000410000 */
.L_x_62:
[----:B------:R-:W-:Y:S01]  /*0df0*/  IMAD.MOV.U32 R21, RZ, RZ, R2 ;  /* 0x000000ffff157224 */ /* 0x000fe200078e0002 */
[----:B------:R-:W-:Y:S01]  /*0e00*/  MOV R2, R23 ;  /* 0x0000001700027202 */ /* 0x000fe20000000f00 */
[----:B------:R-:W-:-:S04]  /*0e10*/  IMAD.MOV.U32 R3, RZ, RZ, 0x0 ;  /* 0x00000000ff037424 */ /* 0x000fc800078e00ff */
[----:B------:R-:W-:Y:S05]  /*0e20*/  RET.REL.NODEC R2 `(_Z9matchcostiiiPKfS0_S0_Pf) ;  /* 0xfffffff002747950 */ /* 0x000fea0003c3ffff */
.L_x_63:
        /* <DEDUP_REMOVED lines=13> */
.L_x_152:


//--------------------- .text._Z11approxmatchiiiPKfS0_PfS1_ --------------------------
	.section	.text._Z11approxmatchiiiPKfS0_PfS1_,"ax",@progbits
	.align	128
        .global         _Z11approxmatchiiiPKfS0_PfS1_
        .type           _Z11approxmatchiiiPKfS0_PfS1_,@function
        .size           _Z11approxmatchiiiPKfS0_PfS1_,(.L_x_153 - _Z11approxmatchiiiPKfS0_PfS1_)
        .other          _Z11approxmatchiiiPKfS0_PfS1_,@"STO_CUDA_ENTRY STV_DEFAULT"
_Z11approxmatchiiiPKfS0_PfS1_:
.text._Z11approxmatchiiiPKfS0_PfS1_:
[----:B------:R-:W-:Y:S01]  /*0000*/  LDC R1, c[0x0][0x37c] ;  /* 0x0000df00ff017b82 */ /* 0x000fe20000000800 */
[----:B------:R-:W0:Y:S07]  /*0010*/  LDCU UR10, c[0x0][0x384] ;  /* 0x00007080ff0a77ac */ /* 0x000e2e0008000800 */
[----:B------:R-:W1:Y:S01]  /*0020*/  S2UR UR5, SR_CTAID.X ;  /* 0x00000000000579c3 */ /* 0x000e620000002500 */
[----:B------:R-:W0:Y:S01]  /*0030*/  LDCU UR8, c[0x0][0x388] ;  /* 0x00007100ff0877ac */ /* 0x000e220008000800 */
[----:B------:R-:W2:Y:S01]  /*0040*/  LDCU.64 UR16, c[0x0][0x358] ;  /* 0x00006b00ff1077ac */ /* 0x000ea20008000a00 */
[----:B0-----:R-:W-:-:S09]  /*0050*/  UISETP.GE.AND UP0, UPT, UR10, UR8, UPT ;  /* 0x000000080a00728c */ /* 0x001fd2000bf06270 */
[----:B-12---:R-:W-:Y:S05]  /*0060*/  BRA.U !UP0, `(.L_x_64) ;  /* 0x0000000108707547 */ /* 0x006fea000b800000 */
[----:B------:R-:W-:Y:S01]  /*0070*/  MOV R0, UR8 ;  /* 0x0000000800007c02 */ /* 0x000fe20008000f00 */
[----:B------:R-:W-:Y:S01]  /*0080*/  IMAD.U32 R4, RZ, RZ, UR10 ;  /* 0x0000000aff047e24 */ /* 0x000fe2000f8e00ff */
[----:B------:R-:W-:Y:S02]  /*0090*/  ULOP3.LUT UR4, UR10, UR8, URZ, 0x3c, !UPT ;  /* 0x000000080a047292 */ /* 0x000fe4000f8e3cff */
[----:B------:R-:W-:Y:S02]  /*00a0*/  IABS R5, R0 ;  /* 0x0000000000057213 */ /* 0x000fe40000000000 */
[----:B------:R-:W-:Y:S02]  /*00b0*/  IABS R4, R4 ;  /* 0x0000000400047213 */ /* 0x000fe40000000000 */
[----:B------:R-:W0:Y:S01]  /*00c0*/  I2F.RP R0, R5 ;  /* 0x0000000500007306 */ /* 0x000e220000209400 */
[----:B------:R-:W-:-:S07]  /*00d0*/  ISETP.LE.AND P2, PT, RZ, UR4, PT ;  /* 0x00000004ff007c0c */ /* 0x000fce000bf43270 */
[----:B0-----:R-:W0:Y:S02]  /*00e0*/  MUFU.RCP R0, R0 ;  /* 0x0000000000007308 */ /* 0x001e240000001000 */
[----:B0-----:R-:W-:-:S06]  /*00f0*/  VIADD R2, R0, 0xffffffe ;  /* 0x0ffffffe00027836 */ /* 0x001fcc0000000000 */
[----:B------:R0:W1:Y:S02]  /*0100*/  F2I.FTZ.U32.TRUNC.NTZ R3, R2 ;  /* 0x0000000200037305 */ /* 0x000064000021f000 */
[----:B0-----:R-:W-:Y:S01]  /*0110*/  HFMA2 R2, -RZ, RZ, 0, 0 ;  /* 0x00000000ff027431 */ /* 0x001fe200000001ff */
[----:B-1----:R-:W-:-:S05]  /*0120*/  IADD3 R6, PT, PT, RZ, -R3, RZ ;  /* 0x80000003ff067210 */ /* 0x002fca0007ffe0ff */
[----:B------:R-:W-:-:S04]  /*0130*/  IMAD R7, R6, R5, RZ ;  /* 0x0000000506077224 */ /* 0x000fc800078e02ff */
[----:B------:R-:W-:Y:S01]  /*0140*/  IMAD.HI.U32 R3, R3, R7, R2 ;  /* 0x0000000703037227 */ /* 0x000fe200078e0002 */
[----:B------:R-:W-:-:S05]  /*0150*/  MOV R7, 0x3f800000 ;  /* 0x3f80000000077802 */ /* 0x000fca0000000f00 */
[----:B------:R-:W-:-:S04]  /*0160*/  IMAD.HI.U32 R3, R3, R4, RZ ;  /* 0x0000000403037227 */ /* 0x000fc800078e00ff */
[----:B------:R-:W-:-:S04]  /*0170*/  IMAD.MOV R0, RZ, RZ, -R3 ;  /* 0x000000ffff007224 */ /* 0x000fc800078e0a03 */
[----:B------:R-:W-:-:S05]  /*0180*/  IMAD R0, R5, R0, R4 ;  /* 0x0000000005007224 */ /* 0x000fca00078e0204 */
[----:B------:R-:W-:-:S13]  /*0190*/  ISETP.GT.U32.AND P1, PT, R5, R0, PT ;  /* 0x000000000500720c */ /* 0x000fda0003f24070 */
[-C--:B------:R-:W-:Y:S01]  /*01a0*/  @!P1 IADD3 R0, PT, PT, R0, -R5.reuse, RZ ;  /* 0x8000000500009210 */ /* 0x080fe20007ffe0ff */
[----:B------:R-:W-:Y:S01]  /*01b0*/  @!P1 VIADD R3, R3, 0x1 ;  /* 0x0000000103039836 */ /* 0x000fe20000000000 */
[----:B------:R-:W-:Y:S02]  /*01c0*/  ISETP.NE.AND P1, PT, RZ, UR8, PT ;  /* 0x00000008ff007c0c */ /* 0x000fe4000bf25270 */
[----:B------:R-:W-:-:S13]  /*01d0*/  ISETP.GE.U32.AND P0, PT, R0, R5, PT ;  /* 0x000000050000720c */ /* 0x000fda0003f06070 */
[----:B------:R-:W-:-:S05]  /*01e0*/  @P0 IADD3 R3, PT, PT, R3, 0x1, RZ ;  /* 0x0000000103030810 */ /* 0x000fca0007ffe0ff */
[----:B------:R-:W-:Y:S01]  /*01f0*/  @!P2 IMAD.MOV R3, RZ, RZ, -R3 ;  /* 0x000000ffff03a224 */ /* 0x000fe200078e0a03 */
[----:B------:R-:W-:-:S04]  /*0200*/  @!P1 LOP3.LUT R3, RZ, UR8, RZ, 0x33, !PT ;  /* 0x00000008ff039c12 */ /* 0x000fc8000f8e33ff */
[----:B------:R-:W-:Y:S01]  /*0210*/  I2FP.F32.S32 R6, R3 ;  /* 0x0000000300067245 */ /* 0x000fe20000201400 */
[----:B------:R-:W-:Y:S06]  /*0220*/  BRA `(.L_x_65) ;  /* 0x00000000006c7947 */ /* 0x000fec0003800000 */
.L_x_64:
[----:B------:R-:W-:Y:S01]  /*0230*/  IMAD.U32 R0, RZ, RZ, UR10 ;  /* 0x0000000aff007e24 */ /* 0x000fe2000f8e00ff */
[----:B------:R-:W-:Y:S01]  /*0240*/  MOV R4, UR8 ;  /* 0x0000000800047c02 */ /* 0x000fe20008000f00 */
[----:B------:R-:W-:-:S03]  /*0250*/  ULOP3.LUT UR4, UR8, UR10, URZ, 0x3c, !UPT ;  /* 0x0000000a08047292 */ /* 0x000fc6000f8e3cff */
[----:B------:R-:W-:Y:S02]  /*0260*/  IABS R7, R0 ;  /* 0x0000000000077213 */ /* 0x000fe40000000000 */
[----:B------:R-:W-:Y:S02]  /*0270*/  IABS R4, R4 ;  /* 0x0000000400047213 */ /* 0x000fe40000000000 */
[----:B------:R-:W0:Y:S01]  /*0280*/  I2F.RP R0, R7 ;  /* 0x0000000700007306 */ /* 0x000e220000209400 */
[----:B------:R-:W-:-:S07]  /*0290*/  ISETP.LE.AND P2, PT, RZ, UR4, PT ;  /* 0x00000004ff007c0c */ /* 0x000fce000bf43270 */
[----:B0-----:R-:W0:Y:S02]  /*02a0*/  MUFU.RCP R0, R0 ;  /* 0x0000000000007308 */ /* 0x001e240000001000 */
[----:B0-----:R-:W-:-:S06]  /*02b0*/  IADD3 R2, PT, PT, R0, 0xffffffe, RZ ;  /* 0x0ffffffe00027810 */ /* 0x001fcc0007ffe0ff */
[----:B------:R0:W1:Y:S02]  /*02c0*/  F2I.FTZ.U32.TRUNC.NTZ R3, R2 ;  /* 0x0000000200037305 */ /* 0x000064000021f000 */
[----:B0-----:R-:W-:Y:S02]  /*02d0*/  IMAD.MOV.U32 R2, RZ, RZ, RZ ;  /* 0x000000ffff027224 */ /* 0x001fe400078e00ff */
[----:B-1----:R-:W-:-:S04]  /*02e0*/  IMAD.MOV R6, RZ, RZ, -R3 ;  /* 0x000000ffff067224 */ /* 0x002fc800078e0a03 */
[----:B------:R-:W-:Y:S02]  /*02f0*/  IMAD R5, R6, R7, RZ ;  /* 0x0000000706057224 */ /* 0x000fe400078e02ff */
[----:B------:R-:W-:Y:S02]  /*0300*/  IMAD.MOV.U32 R6, RZ, RZ, 0x3f800000 ;  /* 0x3f800000ff067424 */ /* 0x000fe400078e00ff */
[----:B------:R-:W-:-:S06]  /*0310*/  IMAD.HI.U32 R3, R3, R5, R2 ;  /* 0x0000000503037227 */ /* 0x000fcc00078e0002 */
[----:B------:R-:W-:-:S05]  /*0320*/  IMAD.HI.U32 R3, R3, R4, RZ ;  /* 0x0000000403037227 */ /* 0x000fca00078e00ff */
[----:B------:R-:W-:-:S05]  /*0330*/  IADD3 R0, PT, PT, -R3, RZ, RZ ;  /* 0x000000ff03007210 */ /* 0x000fca0007ffe1ff */
[----:B------:R-:W-:-:S05]  /*0340*/  IMAD R0, R7, R0, R4 ;  /* 0x0000000007007224 */ /* 0x000fca00078e0204 */
[----:B------:R-:W-:-:S13]  /*0350*/  ISETP.GT.U32.AND P1, PT, R7, R0, PT ;  /* 0x000000000700720c */ /* 0x000fda0003f24070 */
[----:B------:R-:W-:Y:S01]  /*0360*/  @!P1 IMAD.IADD R0, R0, 0x1, -R7 ;  /* 0x0000000100009824 */ /* 0x000fe200078e0a07 */
[----:B------:R-:W-:Y:S02]  /*0370*/  @!P1 IADD3 R3, PT, PT, R3, 0x1, RZ ;  /* 0x0000000103039810 */ /* 0x000fe40007ffe0ff */
[----:B------:R-:W-:Y:S02]  /*0380*/  ISETP.NE.AND P1, PT, RZ, UR10, PT ;  /* 0x0000000aff007c0c */ /* 0x000fe4000bf25270 */
[----:B------:R-:W-:-:S13]  /*0390*/  ISETP.GE.U32.AND P0, PT, R0, R7, PT ;  /* 0x000000070000720c */ /* 0x000fda0003f06070 */
[----:B------:R-:W-:-:S05]  /*03a0*/  @P0 VIADD R3, R3, 0x1 ;  /* 0x0000000103030836 */ /* 0x000fca0000000000 */
[----:B------:R-:W-:Y:S02]  /*03b0*/  @!P2 IADD3 R3, PT, PT, -R3, RZ, RZ ;  /* 0x000000ff0303a210 */ /* 0x000fe40007ffe1ff */
[----:B------:R-:W-:-:S04]  /*03c0*/  @!P1 LOP3.LUT R3, RZ, UR10, RZ, 0x33, !PT ;  /* 0x0000000aff039c12 */ /* 0x000fc8000f8e33ff */
[----:B------:R-:W-:-:S07]  /*03d0*/  I2FP.F32.S32 R7, R3 ;  /* 0x0000000300077245 */ /* 0x000fce0000201400 */
.L_x_65:
[----:B------:R-:W0:Y:S02]  /*03e0*/  LDCU UR4, c[0x0][0x380] ;  /* 0x00007000ff0477ac */ /* 0x000e240008000800 */
[----:B0-----:R-:W-:-:S06]  /*03f0*/  UISETP.GE.AND UP0, UPT, UR5, UR4, UPT ;  /* 0x000000040500728c */ /* 0x001fcc000bf06270 */
[----:B------:R-:W-:-:S13]  /*0400*/  PLOP3.LUT P0, PT, PT, PT, UP0, 0x80, 0x8 ;  /* 0x000000000008781c */ /* 0x000fda0003f0f008 */
[----:B------:R-:W-:Y:S05]  /*0410*/  @P0 EXIT ;  /* 0x000000000000094d */ /* 0x000fea0003800000 */
[----:B------:R-:W0:Y:S01]  /*0420*/  LDCU.64 UR6, c[0x0][0x3a8] ;  /* 0x00007500ff0677ac */ /* 0x000e220008000a00 */
[----:B------:R-:W1:Y:S01]  /*0430*/  S2R R5, SR_TID.X ;  /* 0x0000000000057919 */ /* 0x000e620000002100 */
[----:B------:R-:W2:Y:S01]  /*0440*/  LDC R4, c[0x0][0x360] ;  /* 0x0000d800ff047b82 */ /* 0x000ea20000000800 */
[----:B------:R-:W-:-:S04]  /*0450*/  UIADD3 UR4, UPT, UPT, UR10, UR8, URZ ;  /* 0x000000080a047290 */ /* 0x000fc8000fffe0ff */
[----:B------:R-:W-:-:S04]  /*0460*/  UIMAD UR4, UR5, UR4, URZ ;  /* 0x00000004050472a4 */ /* 0x000fc8000f8e02ff */
[----:B------:R-:W-:-:S04]  /*0470*/  USHF.L.U32 UR4, UR4, 0x1, URZ ;  /* 0x0000000104047899 */ /* 0x000fc800080006ff */
[----:B0-----:R-:W-:-:S04]  /*0480*/  UIMAD.WIDE.U32 UR6, UR4, 0x4, UR6 ;  /* 0x00000004040678a5 */ /* 0x001fc8000f8e0006 */
[----:B------:R-:W-:-:S04]  /*0490*/  UIMAD.WIDE UR18, UR10, 0x4, UR6 ;  /* 0x000000040a1278a5 */ /* 0x000fc8000f8e0206 */
[----:B------:R-:W-:-:S04]  /*04a0*/  UIMAD.WIDE UR8, UR8, 0x4, UR18 ;  /* 0x00000004080878a5 */ /* 0x000fc8000f8e0212 */
[----:B------:R-:W-:-:S12]  /*04b0*/  UIMAD.WIDE UR10, UR10, 0x4, UR8 ;  /* 0x000000040a0a78a5 */ /* 0x000fd8000f8e0208 */
.L_x_139:
[----:B-1----:R-:W1:Y:S01]  /*04c0*/  LDCU UR12, c[0x0][0x388] ;  /* 0x00007100ff0c77ac */ /* 0x002e620008000800 */
[----:B------:R-:W-:Y:S01]  /*04d0*/  BSSY.RECONVERGENT B0, `(.L_x_66) ;  /* 0x0000011000007945 */ /* 0x000fe20003800200 */
[----:B0-----:R-:W0:Y:S01]  /*04e0*/  LDCU UR13, c[0x0][0x384] ;  /* 0x00007080ff0d77ac */ /* 0x001e220008000800 */
[C---:B-1----:R-:W-:Y:S01]  /*04f0*/  ISETP.GE.AND P2, PT, R5.reuse, UR12, PT ;  /* 0x0000000c05007c0c */ /* 0x042fe2000bf46270 */
[----:B0-----:R-:W-:Y:S02]  /*0500*/  UIMAD UR4, UR13, UR12, URZ ;  /* 0x0000000c0d0472a4 */ /* 0x001fe4000f8e02ff */
[----:B------:R-:W-:-:S04]  /*0510*/  ISETP.GE.AND P1, PT, R5, UR13, PT ;  /* 0x0000000d05007c0c */ /* 0x000fc8000bf26270 */
[----:B------:R-:W-:-:S13]  /*0520*/  ISETP.GE.AND P0, PT, R5, UR4, PT ;  /* 0x0000000405007c0c */ /* 0x000fda000bf06270 */
[----:B--2--5:R-:W-:Y:S05]  /*0530*/  @P0 BRA `(.L_x_67) ;  /* 0x0000000000280947 */ /* 0x024fea0003800000 */
[----:B------:R-:W0:Y:S01]  /*0540*/  LDC.64 R8, c[0x0][0x3a0] ;  /* 0x0000e800ff087b82 */ /* 0x000e220000000a00 */
[----:B------:R-:W-:Y:S01]  /*0550*/  MOV R0, UR4 ;  /* 0x0000000400007c02 */ /* 0x000fe20008000f00 */
[----:B------:R-:W-:-:S04]  /*0560*/  IMAD.MOV.U32 R11, RZ, RZ, R5 ;  /* 0x000000ffff0b7224 */ /* 0x000fc800078e0005 */
[----:B------:R-:W-:-:S07]  /*0570*/  IMAD R0, R0, UR5, RZ ;  /* 0x0000000500007c24 */ /* 0x000fce000f8e02ff */
.L_x_68:
[----:B-1----:R-:W-:Y:S01]  /*0580*/  IADD3 R3, PT, PT, R0, R11, RZ ;  /* 0x0000000b00037210 */ /* 0x002fe20007ffe0ff */
[----:B--2---:R-:W-:-:S04]  /*0590*/  IMAD.IADD R11, R4, 0x1, R11 ;  /* 0x00000001040b7824 */ /* 0x004fc800078e020b */
[----:B0-----:R-:W-:Y:S01]  /*05a0*/  IMAD.WIDE R2, R3, 0x4, R8 ;  /* 0x0000000403027825 */ /* 0x001fe200078e0208 */
[----:B------:R-:W-:-:S04]  /*05b0*/  ISETP.GE.AND P0, PT, R11, UR4, PT ;  /* 0x000000040b007c0c */ /* 0x000fc8000bf06270 */
[----:B------:R1:W-:Y:S09]  /*05c0*/  STG.E desc[UR16][R2.64], RZ ;  /* 0x000000ff02007986 */ /* 0x0003f2000c101910 */
[----:B------:R-:W-:Y:S05]  /*05d0*/  @!P0 BRA `(.L_x_68) ;  /* 0xfffffffc00e88947 */ /* 0x000fea000383ffff */
.L_x_67:
[----:B------:R-:W-:Y:S05]  /*05e0*/  BSYNC.RECONVERGENT B0 ;  /* 0x0000000000007941 */ /* 0x000fea0003800200 */
.L_x_66:
[----:B------:R-:W-:Y:S04]  /*05f0*/  BSSY.RECONVERGENT B0, `(.L_x_69) ;  /* 0x0000009000007945 */ /* 0x000fe80003800200 */
[----:B------:R-:W-:Y:S05]  /*0600*/  @P1 BRA `(.L_x_70) ;  /* 0x00000000001c1947 */ /* 0x000fea0003800000 */
[----:B------:R-:W-:-:S07]  /*0610*/  MOV R9, R5 ;  /* 0x0000000500097202 */ /* 0x000fce0000000f00 */
.L_x_71:
[----:B-1----:R-:W-:-:S04]  /*0620*/  IMAD.MOV.U32 R2, RZ, RZ, 0x4 ;  /* 0x00000004ff027424 */ /* 0x002fc800078e00ff */
[----:B------:R-:W-:Y:S01]  /*0630*/  IMAD.WIDE R2, R9, R2, UR6 ;  /* 0x0000000609027e25 */ /* 0x000fe2000f8e0202 */
[----:B--2---:R-:W-:-:S04]  /*0640*/  IADD3 R9, PT, PT, R4, R9, RZ ;  /* 0x0000000904097210 */ /* 0x004fc80007ffe0ff */
[----:B------:R0:W-:Y:S01]  /*0650*/  STG.E desc[UR16][R2.64], R7 ;  /* 0x0000000702007986 */ /* 0x0001e2000c101910 */
[----:B------:R-:W-:-:S13]  /*0660*/  ISETP.GE.AND P0, PT, R9, UR13, PT ;  /* 0x0000000d09007c0c */ /* 0x000fda000bf06270 */
[----:B0-----:R-:W-:Y:S05]  /*0670*/  @!P0 BRA `(.L_x_71) ;  /* 0xfffffffc00e88947 */ /* 0x001fea000383ffff */
.L_x_70:
[----:B------:R-:W-:Y:S05]  /*0680*/  BSYNC.RECONVERGENT B0 ;  /* 0x0000000000007941 */ /* 0x000fea0003800200 */
.L_x_69:
[----:B------:R-:W-:Y:S04]  /*0690*/  BSSY.RECONVERGENT B0, `(.L_x_72) ;  /* 0x0000009000007945 */ /* 0x000fe80003800200 */
[----:B------:R-:W-:Y:S05]  /*06a0*/  @P2 BRA `(.L_x_73) ;  /* 0x00000000001c2947 */ /* 0x000fea0003800000 */
[----:B------:R-:W-:-:S07]  /*06b0*/  IMAD.MOV.U32 R9, RZ, RZ, R5 ;  /* 0x000000ffff097224 */ /* 0x000fce00078e0005 */
.L_x_74:
[----:B-1----:R-:W-:-:S05]  /*06c0*/  HFMA2 R2, -RZ, RZ, 0, 2.384185791015625e-07 ;  /* 0x00000004ff027431 */ /* 0x002fca00000001ff */
[----:B------:R-:W-:-:S04]  /*06d0*/  IMAD.WIDE R2, R9, R2, UR18 ;  /* 0x0000001209027e25 */ /* 0x000fc8000f8e0202 */
[----:B--2---:R-:W-:Y:S01]  /*06e0*/  IMAD.IADD R9, R4, 0x1, R9 ;  /* 0x0000000104097824 */ /* 0x004fe200078e0209 */
[----:B------:R0:W-:Y:S04]  /*06f0*/  STG.E desc[UR16][R2.64], R6 ;  /* 0x0000000602007986 */ /* 0x0001e8000c101910 */
[----:B------:R-:W-:-:S13]  /*0700*/  ISETP.GE.AND P0, PT, R9, UR12, PT ;  /* 0x0000000c09007c0c */ /* 0x000fda000bf06270 */
[----:B0-----:R-:W-:Y:S05]  /*0710*/  @!P0 BRA `(.L_x_74) ;  /* 0xfffffffc00e88947 */ /* 0x001fea000383ffff */
.L_x_73:
[----:B------:R-:W-:Y:S05]  /*0720*/  BSYNC.RECONVERGENT B0 ;  /* 0x0000000000007941 */ /* 0x000fea0003800200 */
.L_x_72:
[----:B------:R-:W-:Y:S06]  /*0730*/  BAR.SYNC.DEFER_BLOCKING 0x0 ;  /* 0x0000000000007b1d */ /* 0x000fec0000010000 */
[----:B------:R-:W-:-:S05]  /*0740*/  UMOV UR20, 0x7 ;  /* 0x0000000700147882 */ /* 0x000fca0000000000 */
.L_x_138:
[----:B------:R-:W-:Y:S01]  /*0750*/  UISETP.NE.AND UP0, UPT, UR20, -0x2, UPT ;  /* 0xfffffffe1400788c */ /* 0x000fe2000bf05270 */
[----:B------:R-:W-:Y:S01]  /*0760*/  HFMA2 R8, -RZ, RZ, 1.875, 0 ;  /* 0x3f800000ff087431 */ /* 0x000fe200000001ff */
[----:B0-----:R-:W0:Y:S04]  /*0770*/  LDCU UR4, c[0x0][0x384] ;  /* 0x00007080ff0477ac */ /* 0x001e280008000800 */
[----:B------:R-:W-:Y:S01]  /*0780*/  PLOP3.LUT P3, PT, PT, PT, UP0, 0x80, 0x8 ;  /* 0x000000000008781c */ /* 0x000fe20003f6f008 */
[----:B------:R-:W-:Y:S02]  /*0790*/  UISETP.NE.AND UP0, UPT, UR20, URZ, UPT ;  /* 0x000000ff1400728c */ /* 0x000fe4000bf05270 */
[----:B0-----:R-:W-:-:S07]  /*07a0*/  UISETP.GE.AND UP1, UPT, UR4, 0x1, UPT ;  /* 0x000000010400788c */ /* 0x001fce000bf26270 */
[----:B-12--5:R-:W-:Y:S05]  /*07b0*/  BRA.U !UP0, `(.L_x_75) ;  /* 0x0000000108847547 */ /* 0x026fea000b800000 */
[----:B------:R-:W-:Y:S01]  /*07c0*/  FFMA R0, RZ, 1.4426950216293334961, RZ ;  /* 0x3fb8aa3bff007823 */ /* 0x000fe200000000ff */
[----:B------:R-:W-:-:S03]  /*07d0*/  I2FP.F32.S32 R13, UR20 ;  /* 0x00000014000d7c45 */ /* 0x000fc60008201400 */
[----:B------:R-:W-:Y:S01]  /*07e0*/  FADD R0, RZ, R0 ;  /* 0x00000000ff007221 */ /* 0x000fe20000000000 */
[----:B------:R-:W-:-:S03]  /*07f0*/  FSETP.NAN.AND P2, PT, |R13|, |R13|, PT ;  /* 0x4000000d0d00720b */ /* 0x000fc60003f48200 */
[----:B------:R-:W-:-:S04]  /*0800*/  FFMA R0, RZ, RZ, R0 ;  /* 0x000000ffff007223 */ /* 0x000fc80000000000 */
[----:B-1----:R-:W-:-:S04]  /*0810*/  FFMA R2, RZ, RZ, R0 ;  /* 0x000000ffff027223 */ /* 0x002fc80000000000 */
[----:B------:R-:W-:-:S04]  /*0820*/  FADD R9, R2, 2 ;  /* 0x4000000002097421 */ /* 0x000fc80000000000 */
[C---:B------:R-:W-:Y:S01]  /*0830*/  FMUL R0, R9.reuse, R13 ;  /* 0x0000000d09007220 */ /* 0x040fe20000400000 */
[----:B------:R-:W-:-:S03]  /*0840*/  FADD R11, R9, -2 ;  /* 0xc0000000090b7421 */ /* 0x000fc60000000000 */
[----:B------:R-:W0:Y:S01]  /*0850*/  FRND R3, R0 ;  /* 0x0000000000037307 */ /* 0x000e220000201000 */
[----:B------:R-:W-:Y:S01]  /*0860*/  FADD R11, R2, -R11 ;  /* 0x8000000b020b7221 */ /* 0x000fe20000000000 */
[----:B------:R-:W-:Y:S01]  /*0870*/  FFMA R2, R9, R13, -R0 ;  /* 0x0000000d09027223 */ /* 0x000fe20000000800 */
[----:B------:R-:W-:-:S03]  /*0880*/  FSETP.GT.AND P1, PT, |R0|, 152, PT ;  /* 0x431800000000780b */ /* 0x000fc60003f24200 */
[----:B------:R-:W-:Y:S01]  /*0890*/  FFMA R9, R11, R13, R2 ;  /* 0x0000000d0b097223 */ /* 0x000fe20000000002 */
[----:B------:R-:W-:Y:S01]  /*08a0*/  IMAD.MOV.U32 R11, RZ, RZ, 0x391fcb8e ;  /* 0x391fcb8eff0b7424 */ /* 0x000fe200078e00ff */
[----:B------:R-:W1:Y:S01]  /*08b0*/  F2I.NTZ R8, R0 ;  /* 0x0000000000087305 */ /* 0x000e620000203100 */
[----:B0-----:R-:W-:Y:S01]  /*08c0*/  FADD R2, R0, -R3 ;  /* 0x8000000300027221 */ /* 0x001fe20000000000 */
[----:B------:R-:W-:-:S03]  /*08d0*/  FSETP.GT.AND P0, PT, R3, RZ, PT ;  /* 0x000000ff0300720b */ /* 0x000fc60003f04000 */
[----:B------:R-:W-:Y:S01]  /*08e0*/  FADD R2, R2, R9 ;  /* 0x0000000902027221 */ /* 0x000fe20000000000 */
[----:B------:R-:W-:Y:S02]  /*08f0*/  SEL R3, RZ, 0x83000000, P0 ;  /* 0x83000000ff037807 */ /* 0x000fe40000000000 */
[----:B------:R-:W-:Y:S01]  /*0900*/  FSETP.GEU.AND P0, PT, R0, RZ, PT ;  /* 0x000000ff0000720b */ /* 0x000fe20003f0e000 */
[----:B------:R-:W-:-:S04]  /*0910*/  FFMA R9, R2, R11, 0.0013391353422775864601 ;  /* 0x3aaf85ed02097423 */ /* 0x000fc8000000000b */
[----:B------:R-:W-:-:S04]  /*0920*/  FFMA R9, R2, R9, 0.0096188392490148544312 ;  /* 0x3c1d985602097423 */ /* 0x000fc80000000009 */
[----:B------:R-:W-:-:S04]  /*0930*/  FFMA R9, R2, R9, 0.055503588169813156128 ;  /* 0x3d6357bb02097423 */ /* 0x000fc80000000009 */
[----:B------:R-:W-:-:S04]  /*0940*/  FFMA R9, R2, R9, 0.24022644758224487305 ;  /* 0x3e75fdec02097423 */ /* 0x000fc80000000009 */
[----:B------:R-:W-:Y:S01]  /*0950*/  FFMA R11, R2, R9, 0.69314718246459960938 ;  /* 0x3f317218020b7423 */ /* 0x000fe20000000009 */
[----:B------:R-:W-:Y:S01]  /*0960*/  IADD3 R9, PT, PT, R3, 0x7f000000, RZ ;  /* 0x7f00000003097810 */ /* 0x000fe20007ffe0ff */
[----:B-1----:R-:W-:Y:S01]  /*0970*/  IMAD R3, R8, 0x800000, -R3 ;  /* 0x0080000008037824 */ /* 0x002fe200078e0a03 */
[----:B------:R-:W-:Y:S01]  /*0980*/  FSEL R8, RZ, +INF , !P0 ;  /* 0x7f800000ff087808 */ /* 0x000fe20004000000 */
[----:B------:R-:W-:-:S04]  /*0990*/  FFMA R2, R2, R11, 1 ;  /* 0x3f80000002027423 */ /* 0x000fc8000000000b */
[----:B------:R-:W-:-:S04]  /*09a0*/  FMUL R2, R9, R2 ;  /* 0x0000000209027220 */ /* 0x000fc80000400000 */
[----:B------:R-:W-:Y:S01]  /*09b0*/  @!P1 FMUL R8, R3, R2 ;  /* 0x0000000203089220 */ /* 0x000fe20000400000 */
[----:B------:R-:W-:-:S07]  /*09c0*/  @P2 FADD R8, R13, 4 ;  /* 0x408000000d082421 */ /* 0x000fce0000000000 */
.L_x_75:
[----:B------:R-:W-:Y:S01]  /*09d0*/  FSEL R8, -R8, RZ, P3 ;  /* 0x000000ff08087208 */ /* 0x000fe20001800100 */
[----:B------:R-:W-:Y:S06]  /*09e0*/  BRA.U !UP1, `(.L_x_76) ;  /* 0x0000000909b87547 */ /* 0x000fec000b800000 */
[----:B------:R-:W-:-:S07]  /*09f0*/  MOV R10, RZ ;  /* 0x000000ff000a7202 */ /* 0x000fce0000000f00 */
.L_x_96:
[----:B0-----:R-:W0:Y:S01]  /*0a00*/  LDCU UR4, c[0x0][0x384] ;  /* 0x00007080ff0477ac */ /* 0x001e220008000800 */
[----:B------:R-:W-:Y:S02]  /*0a10*/  IMAD.IADD R9, R5, 0x1, R10 ;  /* 0x0000000105097824 */ /* 0x000fe400078e020a */
[----:B-----5:R-:W-:Y:S01]  /*0a20*/  IMAD.MOV.U32 R16, RZ, RZ, RZ ;  /* 0x000000ffff107224 */ /* 0x020fe200078e00ff */
[----:B------:R-:W3:Y:S02]  /*0a30*/  LDCU UR12, c[0x0][0x388] ;  /* 0x00007100ff0c77ac */ /* 0x000ee40008000800 */
[----:B0-----:R-:W-:Y:S02]  /*0a40*/  ISETP.GE.AND P0, PT, R9, UR4, PT ;  /* 0x0000000409007c0c */ /* 0x001fe4000bf06270 */
[----:B------:R-:W-:-:S11]  /*0a50*/  MOV R0, UR4 ;  /* 0x0000000400007c02 */ /* 0x000fd60008000f00 */
[----:B-1----:R-:W0:Y:S01]  /*0a60*/  @!P0 LDC.64 R2, c[0x0][0x390] ;  /* 0x0000e400ff028b82 */ /* 0x002e220000000a00 */
[----:B------:R-:W-:Y:S02]  /*0a70*/  @!P0 IMAD R11, R0, UR5, R9 ;  /* 0x00000005000b8c24 */ /* 0x000fe4000f8e0209 */
[----:B------:R-:W-:Y:S02]  /*0a80*/  HFMA2 R0, -RZ, RZ, 0, 0 ;  /* 0x00000000ff007431 */ /* 0x000fe400000001ff */
[----:B------:R-:W-:-:S04]  /*0a90*/  @!P0 IMAD.SHL.U32 R11, R11, 0x2, RZ ;  /* 0x000000020b0b8824 */ /* 0x000fc800078e00ff */
[----:B0-----:R-:W-:-:S05]  /*0aa0*/  @!P0 IMAD.WIDE R2, R11, 0x4, R2 ;  /* 0x000000040b028825 */ /* 0x001fca00078e0202 */
[----:B------:R0:W5:Y:S04]  /*0ab0*/  @!P0 LDG.E.CONSTANT R0, desc[UR16][R2.64] ;  /* 0x0000001002008981 */ /* 0x000168000c1e9900 */
[----:B------:R0:W5:Y:S01]  /*0ac0*/  @!P0 LDG.E.CONSTANT R16, desc[UR16][R2.64+0x4] ;  /* 0x0000041002108981 */ /* 0x000162000c1e9900 */
[----:B---3--:R-:W-:Y:S01]  /*0ad0*/  UISETP.GE.AND UP0, UPT, UR12, 0x1, UPT ;  /* 0x000000010c00788c */ /* 0x008fe2000bf06270 */
[----:B--2---:R-:W-:Y:S01]  /*0ae0*/  IADD3 R10, PT, PT, R4, R10, RZ ;  /* 0x0000000a040a7210 */ /* 0x004fe20007ffe0ff */
[----:B------:R-:W-:-:S03]  /*0af0*/  IMAD.MOV.U32 R11, RZ, RZ, 0x3089705f ;  /* 0x3089705fff0b7424 */ /* 0x000fc600078e00ff */
[----:B------:R-:W-:-:S04]  /*0b00*/  ISETP.GE.AND P2, PT, R10, UR4, PT ;  /* 0x000000040a007c0c */ /* 0x000fc8000bf46270 */
[----:B0-----:R-:W-:Y:S09]  /*0b10*/  BRA.U !UP0, `(.L_x_77) ;  /* 0x0000000908047547 */ /* 0x001ff2000b800000 */
[----:B------:R-:W-:Y:S01]  /*0b20*/  MOV R11, 0x3089705f ;  /* 0x3089705f000b7802 */ /* 0x000fe20000000f00 */
[----:B------:R-:W-:-:S06]  /*0b30*/  UMOV UR4, URZ ;  /* 0x000000ff00047c82 */ /* 0x000fcc0008000000 */
.L_x_91:
[----:B------:R-:W0:Y:S01]  /*0b40*/  LDCU UR14, c[0x0][0x388] ;  /* 0x00007100ff0e77ac */ /* 0x000e220008000800 */
[----:B------:R-:W-:Y:S01]  /*0b50*/  BSSY.RECONVERGENT B0, `(.L_x_78) ;  /* 0x0000022000007945 */ /* 0x000fe20003800200 */
[----:B------:R-:W-:-:S04]  /*0b60*/  UIADD3 UR13, UPT, UPT, UR4, 0x400, URZ ;  /* 0x00000400040d7890 */ /* 0x000fc8000fffe0ff */
[----:B0-----:R-:W-:-:S04]  /*0b70*/  UISETP.LT.AND UP0, UPT, UR13, UR14, UPT ;  /* 0x0000000e0d00728c */ /* 0x001fc8000bf01270 */
[----:B------:R-:W-:-:S04]  /*0b80*/  USEL UR12, UR13, UR14, UP0 ;  /* 0x0000000e0d0c7287 */ /* 0x000fc80008000000 */
[----:B------:R-:W-:-:S06]  /*0b90*/  UIADD3 UR12, UPT, UPT, UR12, -UR4, URZ ;  /* 0x800000040c0c7290 */ /* 0x000fcc000fffe0ff */
[----:B------:R-:W-:-:S13]  /*0ba0*/  ISETP.GE.AND P0, PT, R5, UR12, PT ;  /* 0x0000000c05007c0c */ /* 0x000fda000bf06270 */
[----:B------:R-:W-:Y:S05]  /*0bb0*/  @P0 BRA `(.L_x_79) ;  /* 0x00000000006c0947 */ /* 0x000fea0003800000 */
[----:B------:R-:W0:Y:S01]  /*0bc0*/  S2R R13, SR_CgaCtaId ;  /* 0x00000000000d7919 */ /* 0x000e220000008800 */
[----:B------:R-:W1:Y:S01]  /*0bd0*/  LDC.64 R2, c[0x0][0x398] ;  /* 0x0000e600ff027b82 */ /* 0x000e620000000a00 */
[----:B------:R-:W-:Y:S01]  /*0be0*/  MOV R12, 0x400 ;  /* 0x00000400000c7802 */ /* 0x000fe20000000f00 */
[----:B------:R-:W-:Y:S01]  /*0bf0*/  IMAD.U32 R18, RZ, RZ, UR14 ;  /* 0x0000000eff127e24 */ /* 0x000fe2000f8e00ff */
[----:B------:R-:W-:Y:S01]  /*0c00*/  MOV R23, R5 ;  /* 0x0000000500177202 */ /* 0x000fe20000000f00 */
[----:B------:R-:W-:Y:S01]  /*0c10*/  VIADD R17, R5, UR4 ;  /* 0x0000000405117c36 */ /* 0x000fe20008000000 */
[----:B0-----:R-:W-:Y:S01]  /*0c20*/  LEA R14, R13, R12, 0x18 ;  /* 0x0000000c0d0e7211 */ /* 0x001fe200078ec0ff */
[----:B------:R-:W-:-:S04]  /*0c30*/  IMAD R12, R18, UR5, R5 ;  /* 0x00000005120c7c24 */ /* 0x000fc8000f8e0205 */
[----:B------:R-:W-:Y:S01]  /*0c40*/  IMAD R14, R5, 0xc, R14 ;  /* 0x0000000c050e7824 */ /* 0x000fe200078e020e */
[----:B------:R-:W-:-:S03]  /*0c50*/  IADD3 R12, PT, PT, R12, UR4, RZ ;  /* 0x000000040c0c7c10 */ /* 0x000fc6000fffe0ff */
[----:B------:R-:W-:Y:S01]  /*0c60*/  VIADD R21, R14, 0x4 ;  /* 0x000000040e157836 */ /* 0x000fe20000000000 */
[----:B------:R-:W-:-:S07]  /*0c70*/  SHF.L.U32 R19, R12, 0x1, RZ ;  /* 0x000000010c137819 */ /* 0x000fce00000006ff */
.L_x_80:
[----:B------:R-:W-:Y:S02]  /*0c80*/  IMAD.MOV.U32 R14, RZ, RZ, 0x4 ;  /* 0x00000004ff0e7424 */ /* 0x000fe400078e00ff */
[----:B-1----:R-:W-:-:S04]  /*0c90*/  IMAD.WIDE R12, R19, 0x4, R2 ;  /* 0x00000004130c7825 */ /* 0x002fc800078e0202 */
[----:B------:R-:W-:Y:S01]  /*0ca0*/  IMAD.WIDE R14, R17, R14, UR18 ;  /* 0x00000012110e7e25 */ /* 0x000fe2000f8e020e */
[----:B------:R-:W2:Y:S04]  /*0cb0*/  LDG.E.CONSTANT R18, desc[UR16][R12.64] ;  /* 0x000000100c127981 */ /* 0x000ea8000c1e9900 */
[----:B------:R-:W3:Y:S04]  /*0cc0*/  LDG.E.CONSTANT R20, desc[UR16][R12.64+0x4] ;  /* 0x000004100c147981 */ /* 0x000ee8000c1e9900 */
[----:B------:R-:W4:Y:S01]  /*0cd0*/  LDG.E R14, desc[UR16][R14.64] ;  /* 0x000000100e0e7981 */ /* 0x000f22000c1e1900 */
[C---:B------:R-:W-:Y:S01]  /*0ce0*/  IADD3 R23, PT, PT, R4.reuse, R23, RZ ;  /* 0x0000001704177210 */ /* 0x040fe20007ffe0ff */
[C---:B------:R-:W-:Y:S01]  /*0cf0*/  IMAD R19, R4.reuse, 0x2, R19 ;  /* 0x0000000204137824 */ /* 0x040fe200078e0213 */
[----:B------:R-:W-:-:S02]  /*0d00*/  IADD3 R17, PT, PT, R4, R17, RZ ;  /* 0x0000001104117210 */ /* 0x000fc40007ffe0ff */
[----:B------:R-:W-:Y:S01]  /*0d10*/  ISETP.GE.AND P0, PT, R23, UR12, PT ;  /* 0x0000000c17007c0c */ /* 0x000fe2000bf06270 */
[----:B--2---:R-:W-:Y:S04]  /*0d20*/  STS [R21+-0x4], R18 ;  /* 0xfffffc1215007388 */ /* 0x004fe80000000800 */
[----:B---3--:R-:W-:Y:S04]  /*0d30*/  STS [R21], R20 ;  /* 0x0000001415007388 */ /* 0x008fe80000000800 */
[----:B----4-:R0:W-:Y:S02]  /*0d40*/  STS [R21+0x4], R14 ;  /* 0x0000040e15007388 */ /* 0x0101e40000000800 */
[----:B0-----:R-:W-:-:S02]  /*0d50*/  IMAD R21, R4, 0xc, R21 ;  /* 0x0000000c04157824 */ /* 0x001fc400078e0215 */
[----:B------:R-:W-:Y:S05]  /*0d60*/  @!P0 BRA `(.L_x_80) ;  /* 0xfffffffc00c48947 */ /* 0x000fea000383ffff */
.L_x_79:
[----:B------:R-:W-:Y:S05]  /*0d70*/  BSYNC.RECONVERGENT B0 ;  /* 0x0000000000007941 */ /* 0x000fea0003800200 */
.L_x_78:
[----:B------:R-:W-:Y:S01]  /*0d80*/  BAR.SYNC.DEFER_BLOCKING 0x0 ;  /* 0x0000000000007b1d */ /* 0x000fe20000010000 */
[----:B------:R-:W-:-:S09]  /*0d90*/  UISETP.GE.AND UP0, UPT, UR12, 0x1, UPT ;  /* 0x000000010c00788c */ /* 0x000fd2000bf06270 */
[----:B------:R-:W-:Y:S05]  /*0da0*/  BRA.U !UP0, `(.L_x_81) ;  /* 0x00000005084c7547 */ /* 0x000fea000b800000 */
[----:B------:R-:W-:-:S05]  /*0db0*/  UMOV UR4, URZ ;  /* 0x000000ff00047c82 */ /* 0x000fca0008000000 */
.L_x_90:
[----:B------:R-:W0:Y:S01]  /*0dc0*/  S2UR UR15, SR_CgaCtaId ;  /* 0x00000000000f79c3 */ /* 0x000e220000008800 */
[----:B------:R-:W-:Y:S01]  /*0dd0*/  UMOV UR14, 0x400 ;  /* 0x00000400000e7882 */ /* 0x000fe20000000000 */
[----:B------:R-:W-:Y:S01]  /*0de0*/  BSSY.RECONVERGENT B0, `(.L_x_82) ;  /* 0x000003d000007945 */ /* 0x000fe20003800200 */
[----:B0-----:R-:W-:-:S04]  /*0df0*/  ULEA UR14, UR15, UR14, 0x18 ;  /* 0x0000000e0f0e7291 */ /* 0x001fc8000f8ec0ff */
[----:B------:R-:W-:-:S09]  /*0e00*/  UIMAD UR14, UR4, 0xc, UR14 ;  /* 0x0000000c040e78a4 */ /* 0x000fd2000f8e020e */
[----:B------:R-:W0:Y:S04]  /*0e10*/  LDS R13, [UR14] ;  /* 0x0000000eff0d7984 */ /* 0x000e280008000800 */
[----:B------:R-:W1:Y:S01]  /*0e20*/  LDS R3, [UR14+0x4] ;  /* 0x0000040eff037984 */ /* 0x000e620008000800 */
[----:B0----5:R-:W-:-:S04]  /*0e30*/  FADD R2, R13, -R0 ;  /* 0x800000000d027221 */ /* 0x021fc80000000000 */
[----:B------:R-:W-:-:S04]  /*0e40*/  FADD R2, R2, 3.1415927410125732422 ;  /* 0x40490fdb02027421 */ /* 0x000fc80000000000 */
[C---:B------:R-:W-:Y:S01]  /*0e50*/  FADD R13, |R2|.reuse, -RZ ;  /* 0x800000ff020d7221 */ /* 0x040fe20000000200 */
[----:B------:R-:W-:-:S13]  /*0e60*/  FSETP.GEU.AND P0, PT, |R2|, 6.2831854820251464844, PT ;  /* 0x40c90fdb0200780b */ /* 0x000fda0003f0e200 */
[----:B-1----:R-:W-:Y:S05]  /*0e70*/  @!P0 BRA `(.L_x_83) ;  /* 0x0000000000cc8947 */ /* 0x002fea0003800000 */
        /* <DEDUP_REMOVED lines=11> */
[----:B------:R-:W-:-:S04]  /*0f30*/  @!P1 FADD R14, R14, -1 ;  /* 0xbf8000000e0e9421 */ /* 0x000fc80000000000 */
[----:B------:R-:W-:Y:S01]  /*0f40*/  @P0 IMAD.MOV.U32 R12, RZ, RZ, R14 ;  /* 0x000000ffff0c0224 */ /* 0x000fe200078e000e */
[----:B------:R-:W-:Y:S06]  /*0f50*/  @P0 BRA `(.L_x_86) ;  /* 0x0000000000200947 */ /* 0x000fec0003800000 */
[----:B------:R-:W-:Y:S01]  /*0f60*/  FSETP.GE.AND P0, PT, R15, 12.566370964050292969, PT ;  /* 0x41490fdb0f00780b */ /* 0x000fe20003f06000 */
[----:B------:R-:W-:-:S12]  /*0f70*/  FADD R12, R12, 1 ;  /* 0x3f8000000c0c7421 */ /* 0x000fd80000000000 */
[----:B------:R-:W-:-:S05]  /*0f80*/  @P0 MOV R14, 0x40c90fdb ;  /* 0x40c90fdb000e0802 */ /* 0x000fca0000000f00 */
[----:B------:R-:W-:-:S05]  /*0f90*/  @P0 FFMA R14, R14, -3, R15 ;  /* 0xc04000000e0e0823 */ /* 0x000fca000000000f */
[----:B------:R-:W-:Y:S01]  /*0fa0*/  FSETP.GE.AND P1, PT, R14, RZ, P0 ;  /* 0x000000ff0e00720b */ /* 0x000fe20000726000 */
[----:B------:R-:W-:-:S12]  /*0fb0*/  @P0 FADD R14, R12, 1 ;  /* 0x3f8000000c0e0421 */ /* 0x000fd80000000000 */
[----:B------:R-:W-:-:S04]  /*0fc0*/  @P1 FADD R14, R14, 1 ;  /* 0x3f8000000e0e1421 */ /* 0x000fc80000000000 */
[----:B------:R-:W-:-:S07]  /*0fd0*/  @P0 IMAD.MOV.U32 R12, RZ, RZ, R14 ;  /* 0x000000ffff0c0224 */ /* 0x000fce00078e000e */
.L_x_86:
[----:B------:R-:W-:Y:S05]  /*0fe0*/  BSYNC.RECONVERGENT B1 ;  /* 0x0000000000017941 */ /* 0x000fea0003800200 */
.L_x_85:
[----:B------:R-:W-:Y:S01]  /*0ff0*/  FFMA R13, R12, -6.2831854820251464844, R13 ;  /* 0xc0c90fdb0c0d7823 */ /* 0x000fe2000000000d */
[----:B------:R-:W-:Y:S06]  /*1000*/  BRA `(.L_x_83) ;  /* 0x0000000000687947 */ /* 0x000fec0003800000 */
.L_x_84:
[C---:B------:R-:W-:Y:S01]  /*1010*/  LOP3.LUT R12, R13.reuse, 0xff800000, RZ, 0xc0, !PT ;  /* 0xff8000000d0c7812 */ /* 0x040fe200078ec0ff */
[----:B------:R-:W-:Y:S01]  /*1020*/  IMAD.MOV.U32 R17, RZ, RZ, 0x7fffffff ;  /* 0x7fffffffff117424 */ /* 0x000fe200078e00ff */
[C---:B------:R-:W-:Y:S01]  /*1030*/  ISETP.GT.U32.AND P0, PT, R13.reuse, 0x7f7fffff, PT ;  /* 0x7f7fffff0d00780c */ /* 0x040fe20003f04070 */
[----:B------:R-:W-:Y:S01]  /*1040*/  BSSY.RECONVERGENT B1, `(.L_x_87) ;  /* 0x0000014000017945 */ /* 0x000fe20003800200 */
[----:B------:R-:W-:Y:S02]  /*1050*/  IADD3 R14, PT, PT, R12, -0x40800000, RZ ;  /* 0xbf8000000c0e7810 */ /* 0x000fe40007ffe0ff */
[----:B------:R-:W-:Y:S02]  /*1060*/  LOP3.LUT R12, R13, 0x7fffff, RZ, 0xc0, !PT ;  /* 0x007fffff0d0c7812 */ /* 0x000fe400078ec0ff */
[----:B------:R-:W-:Y:S02]  /*1070*/  ISETP.NE.AND P1, PT, R14, RZ, PT ;  /* 0x000000ff0e00720c */ /* 0x000fe40003f25270 */
[----:B------:R-:W-:-:S02]  /*1080*/  LOP3.LUT R12, R12, 0x3f800000, RZ, 0xfc, !PT ;  /* 0x3f8000000c0c7812 */ /* 0x000fc400078efcff */
[----:B------:R-:W-:-:S09]  /*1090*/  FSEL R17, R17, 33554432, P0 ;  /* 0x4c00000011117808 */ /* 0x000fd20000000000 */
[----:B------:R-:W-:Y:S05]  /*10a0*/  @!P1 BRA `(.L_x_88) ;  /* 0x0000000000349947 */ /* 0x000fea0003800000 */
.L_x_89:
[----:B------:R-:W-:-:S04]  /*10b0*/  VIMNMX.U32 R13, PT, PT, R14, 0xb800000, PT ;  /* 0x0b8000000e0d7848 */ /* 0x000fc80003fe0000 */
[----:B------:R-:W-:Y:S01]  /*10c0*/  IADD3 R12, PT, PT, R13, R12, RZ ;  /* 0x0000000c0d0c7210 */ /* 0x000fe20007ffe0ff */
[----:B------:R-:W-:-:S04]  /*10d0*/  IMAD.IADD R14, R14, 0x1, -R13 ;  /* 0x000000010e0e7824 */ /* 0x000fc800078e0a0d */
        /* <DEDUP_REMOVED lines=10> */
.L_x_88:
[----:B------:R-:W-:Y:S05]  /*1180*/  BSYNC.RECONVERGENT B1 ;  /* 0x0000000000017941 */ /* 0x000fea0003800200 */
.L_x_87:
[----:B------:R-:W-:-:S04]  /*1190*/  FMUL R12, R12, 1.1920928955078125e-07 ;  /* 0x340000000c0c7820 */ /* 0x000fc80000400000 */
[----:B------:R-:W-:-:S07]  /*11a0*/  FMUL R13, R17, R12 ;  /* 0x0000000c110d7220 */ /* 0x000fce0000400000 */
.L_x_83:
[----:B------:R-:W-:Y:S05]  /*11b0*/  BSYNC.RECONVERGENT B0 ;  /* 0x0000000000007941 */ /* 0x000fea0003800200 */
.L_x_82:
[----:B------:R-:W-:Y:S01]  /*11c0*/  FSETP.NAN.AND P0, PT, |R13|, |R13|, PT ;  /* 0x4000000d0d00720b */ /* 0x000fe20003f08200 */
[----:B------:R-:W-:Y:S01]  /*11d0*/  FADD R3, R3, -R16 ;  /* 0x8000001003037221 */ /* 0x000fe20000000000 */
[C---:B------:R-:W-:Y:S01]  /*11e0*/  LOP3.LUT R2, R13.reuse, 0x80000000, R2, 0xb8, !PT ;  /* 0x800000000d027812 */ /* 0x040fe200078eb802 */
[----:B------:R-:W0:Y:S01]  /*11f0*/  LDS R12, [UR14+0x8] ;  /* 0x0000080eff0c7984 */ /* 0x000e220008000800 */
[----:B------:R-:W-:Y:S02]  /*1200*/  UIADD3 UR4, UPT, UPT, UR4, 0x1, URZ ;  /* 0x0000000104047890 */ /* 0x000fe4000fffe0ff */
[----:B------:R-:W-:Y:S02]  /*1210*/  FSEL R2, R13, R2, P0 ;  /* 0x000000020d027208 */ /* 0x000fe40000000000 */
[----:B------:R-:W-:-:S03]  /*1220*/  UISETP.GE.AND UP0, UPT, UR4, UR12, UPT ;  /* 0x0000000c0400728c */ /* 0x000fc6000bf06270 */
[----:B------:R-:W-:-:S04]  /*1230*/  FADD R2, R2, -3.1415927410125732422 ;  /* 0xc0490fdb02027421 */ /* 0x000fc80000000000 */
[----:B------:R-:W-:-:S04]  /*1240*/  FMUL R2, R2, R2 ;  /* 0x0000000202027220 */ /* 0x000fc80000400000 */
[----:B------:R-:W-:-:S04]  /*1250*/  FFMA R3, R3, R3, R2 ;  /* 0x0000000303037223 */ /* 0x000fc80000000002 */
[----:B------:R-:W-:-:S04]  /*1260*/  FMUL R3, R8, R3 ;  /* 0x0000000308037220 */ /* 0x000fc80000400000 */
[----:B------:R-:W-:-:S05]  /*1270*/  FMUL R3, R3, 1.4426950216293334961 ;  /* 0x3fb8aa3b03037820 */ /* 0x000fca0000400000 */
[----:B------:R-:W-:-:S13]  /*1280*/  FSETP.GEU.AND P0, PT, R3, -126, PT ;  /* 0xc2fc00000300780b */ /* 0x000fda0003f0e000 */
[----:B------:R-:W-:-:S04]  /*1290*/  @!P0 FMUL R3, R3, 0.5 ;  /* 0x3f00000003038820 */ /* 0x000fc80000400000 */
[----:B------:R-:W1:Y:S02]  /*12a0*/  MUFU.EX2 R2, R3 ;  /* 0x0000000300027308 */ /* 0x000e640000000800 */
[----:B-1----:R-:W-:-:S04]  /*12b0*/  @!P0 FMUL R2, R2, R2 ;  /* 0x0000000202028220 */ /* 0x002fc80000400000 */
[----:B0-----:R-:W-:Y:S01]  /*12c0*/  FFMA R11, R2, R12, R11 ;  /* 0x0000000c020b7223 */ /* 0x001fe2000000000b */
[----:B------:R-:W-:Y:S06]  /*12d0*/  BRA.U !UP0, `(.L_x_90) ;  /* 0xfffffff908b87547 */ /* 0x000fec000b83ffff */
.L_x_81:
[----:B------:R-:W0:Y:S02]  /*12e0*/  LDCU UR4, c[0x0][0x388] ;  /* 0x00007100ff0477ac */ /* 0x000e240008000800 */
[----:B0-----:R-:W-:-:S03]  /*12f0*/  UISETP.GE.AND UP0, UPT, UR13, UR4, UPT ;  /* 0x000000040d00728c */ /* 0x001fc6000bf06270 */
[----:B------:R-:W-:Y:S01]  /*1300*/  UMOV UR4, UR13 ;  /* 0x0000000d00047c82 */ /* 0x000fe20008000000 */
[----:B------:R-:W-:Y:S06]  /*1310*/  BAR.SYNC.DEFER_BLOCKING 0x0 ;  /* 0x0000000000007b1d */ /* 0x000fec0000010000 */
[----:B------:R-:W-:Y:S05]  /*1320*/  BRA.U !UP0, `(.L_x_91) ;  /* 0xfffffff908047547 */ /* 0x000fea000b83ffff */
.L_x_77:
[----:B------:R-:W0:Y:S01]  /*1330*/  LDCU UR4, c[0x0][0x384] ;  /* 0x00007080ff0477ac */ /* 0x000e220008000800 */
[----:B------:R-:W-:Y:S01]  /*1340*/  BSSY.RECONVERGENT B0, `(.L_x_92) ;  /* 0x0000017000007945 */ /* 0x000fe20003800200 */
[----:B0-----:R-:W-:-:S13]  /*1350*/  ISETP.GE.AND P0, PT, R9, UR4, PT ;  /* 0x0000000409007c0c */ /* 0x001fda000bf06270 */
[----:B------:R-:W-:Y:S05]  /*1360*/  @P0 BRA `(.L_x_93) ;  /* 0x0000000000500947 */ /* 0x000fea0003800000 */
[----:B------:R-:W-:-:S05]  /*1370*/  HFMA2 R2, -RZ, RZ, 0, 2.384185791015625e-07 ;  /* 0x00000004ff027431 */ /* 0x000fca00000001ff */
[----:B------:R-:W-:-:S05]  /*1380*/  IMAD.WIDE R2, R9, R2, UR6 ;  /* 0x0000000609027e25 */ /* 0x000fca000f8e0202 */
[----:B-----5:R-:W2:Y:S01]  /*1390*/  LDG.E R0, desc[UR16][R2.64] ;  /* 0x0000001002007981 */ /* 0x020ea2000c1e1900 */
[----:B------:R-:W0:Y:S01]  /*13a0*/  MUFU.RCP R12, R11 ;  /* 0x0000000b000c7308 */ /* 0x000e220000001000 */
[----:B------:R-:W-:Y:S01]  /*13b0*/  BSSY.RECONVERGENT B1, `(.L_x_94) ;  /* 0x000000c000017945 */ /* 0x000fe20003800200 */
[----:B0-----:R-:W-:-:S04]  /*13c0*/  FFMA R13, R12, -R11, 1 ;  /* 0x3f8000000c0d7423 */ /* 0x001fc8000000080b */
[----:B------:R-:W-:Y:S02]  /*13d0*/  FFMA R13, R12, R13, R12 ;  /* 0x0000000d0c0d7223 */ /* 0x000fe4000000000c */
[----:B--2---:R-:W0:Y:S02]  /*13e0*/  FCHK P0, R0, R11 ;  /* 0x0000000b00007302 */ /* 0x004e240000000000 */
[----:B------:R-:W-:-:S04]  /*13f0*/  FFMA R12, R0, R13, RZ ;  /* 0x0000000d000c7223 */ /* 0x000fc800000000ff */
[----:B------:R-:W-:-:S04]  /*1400*/  FFMA R14, R12, -R11, R0 ;  /* 0x8000000b0c0e7223 */ /* 0x000fc80000000000 */
[----:B------:R-:W-:Y:S01]  /*1410*/  FFMA R13, R13, R14, R12 ;  /* 0x0000000e0d0d7223 */ /* 0x000fe2000000000c */
[----:B0-----:R-:W-:Y:S06]  /*1420*/  @!P0 BRA `(.L_x_95) ;  /* 0x0000000000108947 */ /* 0x001fec0003800000 */
[----:B------:R-:W-:Y:S01]  /*1430*/  IMAD.MOV.U32 R3, RZ, RZ, R11 ;  /* 0x000000ffff037224 */ /* 0x000fe200078e000b */
[----:B------:R-:W-:-:S07]  /*1440*/  MOV R14, 0x1460 ;  /* 0x00001460000e7802 */ /* 0x000fce0000000f00 */
[----:B------:R-:W-:Y:S05]  /*1450*/  CALL.REL.NOINC `($__internal_1_$__cuda_sm3x_div_rn_noftz_f32_slowpath) ;  /* 0x0000001400d87944 */ /* 0x000fea0003c00000 */
[----:B------:R-:W-:-:S07]  /*1460*/  MOV R13, R2 ;  /* 0x00000002000d7202 */ /* 0x000fce0000000f00 */
.L_x_95:
[----:B------:R-:W-:Y:S05]  /*1470*/  BSYNC.RECONVERGENT B1 ;  /* 0x0000000000017941 */ /* 0x000fea0003800200 */
.L_x_94:
[----:B------:R-:W-:-:S04]  /*1480*/  IMAD.MOV.U32 R2, RZ, RZ, 0x4 ;  /* 0x00000004ff027424 */ /* 0x000fc800078e00ff */
[----:B------:R-:W-:-:S05]  /*1490*/  IMAD.WIDE R2, R9, R2, UR8 ;  /* 0x0000000809027e25 */ /* 0x000fca000f8e0202 */
[----:B------:R0:W-:Y:S02]  /*14a0*/  STG.E desc[UR16][R2.64], R13 ;  /* 0x0000000d02007986 */ /* 0x0001e4000c101910 */
.L_x_93:
[----:B------:R-:W-:Y:S05]  /*14b0*/  BSYNC.RECONVERGENT B0 ;  /* 0x0000000000007941 */ /* 0x000fea0003800200 */
.L_x_92:
[----:B------:R-:W-:Y:S05]  /*14c0*/  @!P2 BRA `(.L_x_96) ;  /* 0xfffffff4004ca947 */ /* 0x000fea000383ffff */
.L_x_76:
[----:B------:R-:W3:Y:S02]  /*14d0*/  LDCU UR4, c[0x0][0x388] ;  /* 0x00007100ff0477ac */ /* 0x000ee40008000800 */
[----:B---3--:R-:W-:Y:S01]  /*14e0*/  UISETP.GE.AND UP0, UPT, UR4, 0x1, UPT ;  /* 0x000000010400788c */ /* 0x008fe2000bf06270 */
[----:B------:R-:W-:Y:S08]  /*14f0*/  BAR.SYNC.DEFER_BLOCKING 0x0 ;  /* 0x0000000000007b1d */ /* 0x000ff00000010000 */
[----:B------:R-:W-:Y:S05]  /*1500*/  BRA.U !UP0, `(.L_x_97) ;  /* 0x0000000908c47547 */ /* 0x000fea000b800000 */
[----:B------:R-:W-:-:S07]  /*1510*/  HFMA2 R12, -RZ, RZ, 0, 0 ;  /* 0x00000000ff0c7431 */ /* 0x000fce00000001ff */
.L_x_117:
[----:B------:R-:W3:Y:S01]  /*1520*/  LDCU UR4, c[0x0][0x388] ;  /* 0x00007100ff0477ac */ /* 0x000ee20008000800 */
[----:B-1----:R-:W-:Y:S02]  /*1530*/  IMAD.IADD R9, R5, 0x1, R12 ;  /* 0x0000000105097824 */ /* 0x002fe400078e020c */
[----:B-----5:R-:W-:Y:S01]  /*1540*/  IMAD.MOV.U32 R16, RZ, RZ, RZ ;  /* 0x000000ffff107224 */ /* 0x020fe200078e00ff */
[----:B------:R-:W4:Y:S02]  /*1550*/  LDCU UR12, c[0x0][0x384] ;  /* 0x00007080ff0c77ac */ /* 0x000f240008000800 */
[----:B---3--:R-:W-:Y:S02]  /*1560*/  ISETP.GE.AND P0, PT, R9, UR4, PT ;  /* 0x0000000409007c0c */ /* 0x008fe4000bf06270 */
[----:B------:R-:W-:-:S11]  /*1570*/  MOV R0, UR4 ;  /* 0x0000000400007c02 */ /* 0x000fd60008000f00 */
[----:B01----:R-:W0:Y:S01]  /*1580*/  @!P0 LDC.64 R2, c[0x0][0x398] ;  /* 0x0000e600ff028b82 */ /* 0x003e220000000a00 */
[----:B------:R-:W-:Y:S01]  /*1590*/  @!P0 IMAD R11, R0, UR5, R9 ;  /* 0x00000005000b8c24 */ /* 0x000fe2000f8e0209 */
[----:B------:R-:W-:-:S03]  /*15a0*/  MOV R0, RZ ;  /* 0x000000ff00007202 */ /* 0x000fc60000000f00 */
[----:B------:R-:W-:-:S04]  /*15b0*/  @!P0 IMAD.SHL.U32 R11, R11, 0x2, RZ ;  /* 0x000000020b0b8824 */ /* 0x000fc800078e00ff */
[----:B0-----:R-:W-:-:S05]  /*15c0*/  @!P0 IMAD.WIDE R2, R11, 0x4, R2 ;  /* 0x000000040b028825 */ /* 0x001fca00078e0202 */
[----:B------:R0:W5:Y:S04]  /*15d0*/  @!P0 LDG.E.CONSTANT R0, desc[UR16][R2.64] ;  /* 0x0000001002008981 */ /* 0x000168000c1e9900 */
[----:B------:R0:W5:Y:S01]  /*15e0*/  @!P0 LDG.E.CONSTANT R16, desc[UR16][R2.64+0x4] ;  /* 0x0000041002108981 */ /* 0x000162000c1e9900 */
[----:B----4-:R-:W-:Y:S01]  /*15f0*/  UISETP.GE.AND UP0, UPT, UR12, 0x1, UPT ;  /* 0x000000010c00788c */ /* 0x010fe2000bf06270 */
[----:B--2---:R-:W-:Y:S01]  /*1600*/  IADD3 R12, PT, PT, R4, R12, RZ ;  /* 0x0000000c040c7210 */ /* 0x004fe20007ffe0ff */
[----:B------:R-:W-:-:S03]  /*1610*/  IMAD.MOV.U32 R13, RZ, RZ, RZ ;  /* 0x000000ffff0d7224 */ /* 0x000fc600078e00ff */
[----:B------:R-:W-:-:S04]  /*1620*/  ISETP.GE.AND P2, PT, R12, UR4, PT ;  /* 0x000000040c007c0c */ /* 0x000fc8000bf46270 */
[----:B0-----:R-:W-:Y:S09]  /*1630*/  BRA.U !UP0, `(.L_x_98) ;  /* 0x0000000508f47547 */ /* 0x001ff2000b800000 */
[----:B------:R-:W-:Y:S01]  /*1640*/  MOV R13, RZ ;  /* 0x000000ff000d7202 */ /* 0x000fe20000000f00 */
[----:B------:R-:W-:-:S06]  /*1650*/  UMOV UR4, URZ ;  /* 0x000000ff00047c82 */ /* 0x000fcc0008000000 */
.L_x_112:
[----:B0-----:R-:W0:Y:S01]  /*1660*/  LDCU UR14, c[0x0][0x384] ;  /* 0x00007080ff0e77ac */ /* 0x001e220008000800 */
        /* <DEDUP_REMOVED lines=10> */
[----:B------:R-:W-:-:S03]  /*1710*/  IMAD.MOV.U32 R17, RZ, RZ, R5 ;  /* 0x000000ffff117224 */ /* 0x000fc600078e0005 */
[----:B0-----:R-:W-:-:S07]  /*1720*/  LEA R22, R11, R10, 0x18 ;  /* 0x0000000a0b167211 */ /* 0x001fce00078ec0ff */
.L_x_101:
[----:B0-----:R-:W-:Y:S01]  /*1730*/  MOV R10, UR14 ;  /* 0x0000000e000a7c02 */ /* 0x001fe20008000f00 */
[----:B------:R-:W-:-:S04]  /*1740*/  IMAD.MOV.U32 R11, RZ, RZ, 0x4 ;  /* 0x00000004ff0b7424 */ /* 0x000fc800078e00ff */
[----:B------:R-:W-:-:S04]  /*1750*/  IMAD R10, R10, UR5, R17 ;  /* 0x000000050a0a7c24 */ /* 0x000fc8000f8e0211 */
[----:B------:R-:W-:Y:S01]  /*1760*/  VIADD R15, R10, UR4 ;  /* 0x000000040a0f7c36 */ /* 0x000fe20008000000 */
[----:B------:R-:W-:-:S04]  /*1770*/  IADD3 R10, PT, PT, R17, UR4, RZ ;  /* 0x00000004110a7c10 */ /* 0x000fc8000fffe0ff */
[----:B------:R-:W-:Y:S01]  /*1780*/  SHF.L.U32 R15, R15, 0x1, RZ ;  /* 0x000000010f0f7819 */ /* 0x000fe200000006ff */
[----:B------:R-:W-:-:S04]  /*1790*/  IMAD.WIDE R10, R10, R11, UR8 ;  /* 0x000000080a0a7e25 */ /* 0x000fc8000f8e020b */
[----:B-1----:R-:W-:Y:S02]  /*17a0*/  IMAD.WIDE R14, R15, 0x4, R2 ;  /* 0x000000040f0e7825 */ /* 0x002fe400078e0202 */
[----:B------:R-:W2:Y:S04]  /*17b0*/  LDG.E R10, desc[UR16][R10.64] ;  /* 0x000000100a0a7981 */ /* 0x000ea8000c1e1900 */
[----:B------:R-:W3:Y:S04]  /*17c0*/  LDG.E.CONSTANT R18, desc[UR16][R14.64] ;  /* 0x000000100e127981 */ /* 0x000ee8000c1e9900 */
[----:B------:R-:W4:Y:S01]  /*17d0*/  LDG.E.CONSTANT R20, desc[UR16][R14.64+0x4] ;  /* 0x000004100e147981 */ /* 0x000f22000c1e9900 */
[----:B------:R-:W-:-:S02]  /*17e0*/  IMAD R19, R17, 0xc, R22 ;  /* 0x0000000c11137824 */ /* 0x000fc400078e0216 */
[----:B------:R-:W-:-:S05]  /*17f0*/  IMAD.IADD R17, R4, 0x1, R17 ;  /* 0x0000000104117824 */ /* 0x000fca00078e0211 */
[----:B------:R-:W-:Y:S01]  /*1800*/  ISETP.GE.AND P0, PT, R17, UR12, PT ;  /* 0x0000000c11007c0c */ /* 0x000fe2000bf06270 */
[----:B--2---:R0:W-:Y:S04]  /*1810*/  STS [R19+0x8], R10 ;  /* 0x0000080a13007388 */ /* 0x0041e80000000800 */
[----:B---3--:R0:W-:Y:S04]  /*1820*/  STS [R19], R18 ;  /* 0x0000001213007388 */ /* 0x0081e80000000800 */
[----:B----4-:R0:W-:Y:S04]  /*1830*/  STS [R19+0x4], R20 ;  /* 0x0000041413007388 */ /* 0x0101e80000000800 */
[----:B------:R-:W-:Y:S05]  /*1840*/  @!P0 BRA `(.L_x_101) ;  /* 0xfffffffc00b88947 */ /* 0x000fea000383ffff */
.L_x_100:
[----:B------:R-:W-:Y:S05]  /*1850*/  BSYNC.RECONVERGENT B0 ;  /* 0x0000000000007941 */ /* 0x000fea0003800200 */
.L_x_99:
[----:B------:R-:W-:Y:S01]  /*1860*/  BAR.SYNC.DEFER_BLOCKING 0x0 ;  /* 0x0000000000007b1d */ /* 0x000fe20000010000 */
[----:B------:R-:W-:-:S09]  /*1870*/  UISETP.GE.AND UP0, UPT, UR12, 0x1, UPT ;  /* 0x000000010c00788c */ /* 0x000fd2000bf06270 */
[----:B------:R-:W-:Y:S05]  /*1880*/  BRA.U !UP0, `(.L_x_102) ;  /* 0x00000005084c7547 */ /* 0x000fea000b800000 */
[----:B------:R-:W-:-:S05]  /*1890*/  UMOV UR4, URZ ;  /* 0x000000ff00047c82 */ /* 0x000fca0008000000 */
.L_x_111:
[----:B------:R-:W1:Y:S01]  /*18a0*/  S2UR UR15, SR_CgaCtaId ;  /* 0x00000000000f79c3 */ /* 0x000e620000008800 */
[----:B------:R-:W-:Y:S01]  /*18b0*/  UMOV UR14, 0x400 ;  /* 0x00000400000e7882 */ /* 0x000fe20000000000 */
[----:B------:R-:W-:Y:S01]  /*18c0*/  BSSY.RECONVERGENT B0, `(.L_x_103) ;  /* 0x000003d000007945 */ /* 0x000fe20003800200 */
[----:B-1----:R-:W-:-:S04]  /*18d0*/  ULEA UR14, UR15, UR14, 0x18 ;  /* 0x0000000e0f0e7291 */ /* 0x002fc8000f8ec0ff */
[----:B------:R-:W-:-:S09]  /*18e0*/  UIMAD UR14, UR4, 0xc, UR14 ;  /* 0x0000000c040e78a4 */ /* 0x000fd2000f8e020e */
[----:B------:R-:W1:Y:S04]  /*18f0*/  LDS R11, [UR14] ;  /* 0x0000000eff0b7984 */ /* 0x000e680008000800 */
[----:B------:R-:W2:Y:S01]  /*1900*/  LDS R3, [UR14+0x4] ;  /* 0x0000040eff037984 */ /* 0x000ea20008000800 */
[----:B-1---5:R-:W-:-:S04]  /*1910*/  FADD R2, -R11, R0 ;  /* 0x000000000b027221 */ /* 0x022fc80000000100 */
[----:B------:R-:W-:-:S04]  /*1920*/  FADD R2, R2, 3.1415927410125732422 ;  /* 0x40490fdb02027421 */ /* 0x000fc80000000000 */
[C---:B------:R-:W-:Y:S01]  /*1930*/  FADD R11, |R2|.reuse, -RZ ;  /* 0x800000ff020b7221 */ /* 0x040fe20000000200 */
[----:B------:R-:W-:-:S13]  /*1940*/  FSETP.GEU.AND P0, PT, |R2|, 6.2831854820251464844, PT ;  /* 0x40c90fdb0200780b */ /* 0x000fda0003f0e200 */
[----:B--2---:R-:W-:Y:S05]  /*1950*/  @!P0 BRA `(.L_x_104) ;  /* 0x0000000000cc8947 */ /* 0x004fea0003800000 */
[----:B------:R-:W-:-:S13]  /*1960*/  FSETP.GTU.AND P0, PT, R11, 52707180, PT ;  /* 0x4c490fdb0b00780b */ /* 0x000fda0003f0c000 */
[----:B------:R-:W-:Y:S05]  /*1970*/  @P0 BRA `(.L_x_105) ;  /* 0x00000000005c0947 */ /* 0x000fea0003800000 */
[----:B0-----:R-:W-:Y:S01]  /*1980*/  FMUL R10, R11, 0.15915493667125701904 ;  /* 0x3e22f9830b0a7820 */ /* 0x001fe20000400000 */
        /* <DEDUP_REMOVED lines=19> */
.L_x_107:
[----:B------:R-:W-:Y:S05]  /*1ac0*/  BSYNC.RECONVERGENT B1 ;  /* 0x0000000000017941 */ /* 0x000fea0003800200 */
.L_x_106:
[----:B------:R-:W-:Y:S01]  /*1ad0*/  FFMA R11, R10, -6.2831854820251464844, R11 ;  /* 0xc0c90fdb0a0b7823 */ /* 0x000fe2000000000b */
[----:B------:R-:W-:Y:S06]  /*1ae0*/  BRA `(.L_x_104) ;  /* 0x0000000000687947 */ /* 0x000fec0003800000 */
.L_x_105:
[C---:B0-----:R-:W-:Y:S01]  /*1af0*/  LOP3.LUT R10, R11.reuse, 0xff800000, RZ, 0xc0, !PT ;  /* 0xff8000000b0a7812 */ /* 0x041fe200078ec0ff */
        /* <DEDUP_REMOVED lines=9> */
.L_x_110:
        /* <DEDUP_REMOVED lines=13> */
.L_x_109:
[----:B------:R-:W-:Y:S05]  /*1c60*/  BSYNC.RECONVERGENT B1 ;  /* 0x0000000000017941 */ /* 0x000fea0003800200 */
.L_x_108:
[----:B------:R-:W-:-:S04]  /*1c70*/  FMUL R10, R10, 1.1920928955078125e-07 ;  /* 0x340000000a0a7820 */ /* 0x000fc80000400000 */
[----:B------:R-:W-:-:S07]  /*1c80*/  FMUL R11, R17, R10 ;  /* 0x0000000a110b7220 */ /* 0x000fce0000400000 */
.L_x_104:
[----:B------:R-:W-:Y:S05]  /*1c90*/  BSYNC.RECONVERGENT B0 ;  /* 0x0000000000007941 */ /* 0x000fea0003800200 */
.L_x_103:
[----:B------:R-:W-:Y:S01]  /*1ca0*/  FSETP.NAN.AND P0, PT, |R11|, |R11|, PT ;  /* 0x4000000b0b00720b */ /* 0x000fe20003f08200 */
[----:B------:R-:W-:Y:S01]  /*1cb0*/  FADD R3, -R3, R16 ;  /* 0x0000001003037221 */ /* 0x000fe20000000100 */
[C---:B------:R-:W-:Y:S01]  /*1cc0*/  LOP3.LUT R2, R11.reuse, 0x80000000, R2, 0xb8, !PT ;  /* 0x800000000b027812 */ /* 0x040fe200078eb802 */
[----:B0-----:R-:W0:Y:S01]  /*1cd0*/  LDS R10, [UR14+0x8] ;  /* 0x0000080eff0a7984 */ /* 0x001e220008000800 */
        /* <DEDUP_REMOVED lines=14> */
.L_x_102:
[----:B------:R-:W1:Y:S02]  /*1dc0*/  LDCU UR4, c[0x0][0x384] ;  /* 0x00007080ff0477ac */ /* 0x000e640008000800 */
[----:B-1----:R-:W-:-:S03]  /*1dd0*/  UISETP.GE.AND UP0, UPT, UR13, UR4, UPT ;  /* 0x000000040d00728c */ /* 0x002fc6000bf06270 */
[----:B------:R-:W-:Y:S01]  /*1de0*/  UMOV UR4, UR13 ;  /* 0x0000000d00047c82 */ /* 0x000fe20008000000 */
[----:B------:R-:W-:Y:S06]  /*1df0*/  BAR.SYNC.DEFER_BLOCKING 0x0 ;  /* 0x0000000000007b1d */ /* 0x000fec0000010000 */
[----:B------:R-:W-:Y:S05]  /*1e00*/  BRA.U !UP0, `(.L_x_112) ;  /* 0xfffffff908147547 */ /* 0x000fea000b83ffff */
.L_x_98:
[----:B------:R-:W1:Y:S01]  /*1e10*/  LDCU UR4, c[0x0][0x388] ;  /* 0x00007100ff0477ac */ /* 0x000e620008000800 */
[----:B------:R-:W-:Y:S01]  /*1e20*/  BSSY.RECONVERGENT B0, `(.L_x_113) ;  /* 0x000001e000007945 */ /* 0x000fe20003800200 */
[----:B-1----:R-:W-:-:S13]  /*1e30*/  ISETP.GE.AND P0, PT, R9, UR4, PT ;  /* 0x0000000409007c0c */ /* 0x002fda000bf06270 */
[----:B------:R-:W-:Y:S05]  /*1e40*/  @P0 BRA `(.L_x_114) ;  /* 0x00000000006c0947 */ /* 0x000fea0003800000 */
[----:B0-----:R-:W-:-:S04]  /*1e50*/  IMAD.MOV.U32 R10, RZ, RZ, 0x4 ;  /* 0x00000004ff0a7424 */ /* 0x001fc800078e00ff */
[----:B------:R-:W-:-:S05]  /*1e60*/  IMAD.WIDE R10, R9, R10, UR18 ;  /* 0x00000012090a7e25 */ /* 0x000fca000f8e020a */
[----:B-----5:R-:W2:Y:S01]  /*1e70*/  LDG.E R0, desc[UR16][R10.64] ;  /* 0x000000100a007981 */ /* 0x020ea2000c1e1900 */
[----:B------:R-:W-:Y:S01]  /*1e80*/  BSSY.RECONVERGENT B1, `(.L_x_115) ;  /* 0x000000e000017945 */ /* 0x000fe20003800200 */
[----:B--2---:R-:W-:-:S04]  /*1e90*/  FMUL R13, R0, R13 ;  /* 0x0000000d000d7220 */ /* 0x004fc80000400000 */
[----:B------:R-:W-:-:S04]  /*1ea0*/  FADD R15, R13, 9.9999997171806853657e-10 ;  /* 0x3089705f0d0f7421 */ /* 0x000fc80000000000 */
[----:B------:R-:W0:Y:S08]  /*1eb0*/  MUFU.RCP R2, R15 ;  /* 0x0000000f00027308 */ /* 0x000e300000001000 */
[----:B------:R-:W1:Y:S01]  /*1ec0*/  FCHK P0, R0, R15 ;  /* 0x0000000f00007302 */ /* 0x000e620000000000 */
[----:B0-----:R-:W-:-:S04]  /*1ed0*/  FFMA R3, -R15, R2, 1 ;  /* 0x3f8000000f037423 */ /* 0x001fc80000000102 */
[----:B------:R-:W-:-:S04]  /*1ee0*/  FFMA R3, R2, R3, R2 ;  /* 0x0000000302037223 */ /* 0x000fc80000000002 */
[----:B------:R-:W-:-:S04]  /*1ef0*/  FFMA R2, R0, R3, RZ ;  /* 0x0000000300027223 */ /* 0x000fc800000000ff */
[----:B------:R-:W-:-:S04]  /*1f00*/  FFMA R14, -R15, R2, R0 ;  /* 0x000000020f0e7223 */ /* 0x000fc80000000100 */
[----:B------:R-:W-:Y:S01]  /*1f10*/  FFMA R2, R3, R14, R2 ;  /* 0x0000000e03027223 */ /* 0x000fe20000000002 */
[----:B-1----:R-:W-:Y:S06]  /*1f20*/  @!P0 BRA `(.L_x_116) ;  /* 0x00000000000c8947 */ /* 0x002fec0003800000 */
[----:B------:R-:W-:Y:S02]  /*1f30*/  MOV R3, R15 ;  /* 0x0000000f00037202 */ /* 0x000fe40000000f00 */
[----:B------:R-:W-:-:S07]  /*1f40*/  MOV R14, 0x1f60 ;  /* 0x00001f60000e7802 */ /* 0x000fce0000000f00 */
[----:B------:R-:W-:Y:S05]  /*1f50*/  CALL.REL.NOINC `($__internal_1_$__cuda_sm3x_div_rn_noftz_f32_slowpath) ;  /* 0x0000000c00187944 */ /* 0x000fea0003c00000 */
.L_x_116:
[----:B------:R-:W-:Y:S05]  /*1f60*/  BSYNC.RECONVERGENT B1 ;  /* 0x0000000000017941 */ /* 0x000fea0003800200 */
.L_x_115:
[----:B------:R-:W-:Y:S01]  /*1f70*/  FMNMX R3, R2, 1, PT ;  /* 0x3f80000002037809 */ /* 0x000fe20003800000 */
[----:B------:R-:W-:-:S04]  /*1f80*/  IMAD.MOV.U32 R2, RZ, RZ, 0x4 ;  /* 0x00000004ff027424 */ /* 0x000fc800078e00ff */
[----:B------:R-:W-:Y:S01]  /*1f90*/  FMUL R15, R0, R3 ;  /* 0x00000003000f7220 */ /* 0x000fe20000400000 */
[----:B------:R-:W-:-:S05]  /*1fa0*/  IMAD.WIDE R2, R9, R2, UR10 ;  /* 0x0000000a09027e25 */ /* 0x000fca000f8e0202 */
[----:B------:R1:W-:Y:S04]  /*1fb0*/  STG.E desc[UR16][R2.64], R15 ;  /* 0x0000000f02007986 */ /* 0x0003e8000c101910 */
[----:B------:R-:W2:Y:S02]  /*1fc0*/  LDG.E R0, desc[UR16][R10.64] ;  /* 0x000000100a007981 */ /* 0x000ea4000c1e1900 */
[----:B--2---:R-:W-:-:S05]  /*1fd0*/  FADD R0, -R13, R0 ;  /* 0x000000000d007221 */ /* 0x004fca0000000100 */
[----:B------:R-:W-:-:S05]  /*1fe0*/  FMNMX R9, RZ, R0, !PT ;  /* 0x00000000ff097209 */ /* 0x000fca0007800000 */
[----:B------:R1:W-:Y:S02]  /*1ff0*/  STG.E desc[UR16][R10.64], R9 ;  /* 0x000000090a007986 */ /* 0x0003e4000c101910 */
.L_x_114:
[----:B------:R-:W-:Y:S05]  /*2000*/  BSYNC.RECONVERGENT B0 ;  /* 0x0000000000007941 */ /* 0x000fea0003800200 */
.L_x_113:
[----:B------:R-:W-:Y:S05]  /*2010*/  @!P2 BRA `(.L_x_117) ;  /* 0xfffffff40040a947 */ /* 0x000fea000383ffff */
.L_x_97:
[----:B------:R-:W3:Y:S02]  /*2020*/  LDCU UR4, c[0x0][0x384] ;  /* 0x00007080ff0477ac */ /* 0x000ee40008000800 */
[----:B---3--:R-:W-:Y:S01]  /*2030*/  UISETP.GE.AND UP0, UPT, UR4, 0x1, UPT ;  /* 0x000000010400788c */ /* 0x008fe2000bf06270 */
[----:B------:R-:W-:Y:S08]  /*2040*/  BAR.SYNC.DEFER_BLOCKING 0x0 ;  /* 0x0000000000007b1d */ /* 0x000ff00000010000 */
[----:B------:R-:W-:Y:S05]  /*2050*/  BRA.U !UP0, `(.L_x_118) ;  /* 0x0000000908b07547 */ /* 0x000fea000b800000 */
[----:B------:R-:W-:-:S07]  /*2060*/  HFMA2 R17, -RZ, RZ, 0, 0 ;  /* 0x00000000ff117431 */ /* 0x000fce00000001ff */
.L_x_137:
[----:B------:R-:W3:Y:S01]  /*2070*/  LDCU UR4, c[0x0][0x384] ;  /* 0x00007080ff0477ac */ /* 0x000ee20008000800 */
[----:B-----5:R-:W-:Y:S01]  /*2080*/  IMAD.IADD R16, R5, 0x1, R17 ;  /* 0x0000000105107824 */ /* 0x020fe200078e0211 */
[----:B-1----:R-:W-:Y:S02]  /*2090*/  CS2R R14, SRZ ;  /* 0x00000000000e7805 */ /* 0x002fe4000001ff00 */
[----:B---3--:R-:W-:Y:S01]  /*20a0*/  MOV R11, UR4 ;  /* 0x00000004000b7c02 */ /* 0x008fe20008000f00 */
[----:B------:R-:W1:Y:S03]  /*20b0*/  LDCU UR4, c[0x0][0x388] ;  /* 0x00007100ff0477ac */ /* 0x000e660008000800 */
[----:B------:R-:W-:-:S13]  /*20c0*/  ISETP.GE.AND P0, PT, R16, R11, PT ;  /* 0x0000000b1000720c */ /* 0x000fda0003f06270 */
[----:B0-2---:R-:W0:Y:S01]  /*20d0*/  @!P0 LDC.64 R2, c[0x0][0x390] ;  /* 0x0000e400ff028b82 */ /* 0x005e220000000a00 */
[----:B------:R-:W-:-:S04]  /*20e0*/  @!P0 IMAD R9, R11, UR5, R16 ;  /* 0x000000050b098c24 */ /* 0x000fc8000f8e0210 */
[----:B------:R-:W-:-:S04]  /*20f0*/  @!P0 IMAD.SHL.U32 R9, R9, 0x2, RZ ;  /* 0x0000000209098824 */ /* 0x000fc800078e00ff */
[----:B0-----:R-:W-:-:S05]  /*2100*/  @!P0 IMAD.WIDE R2, R9, 0x4, R2 ;  /* 0x0000000409028825 */ /* 0x001fca00078e0202 */
[----:B------:R0:W5:Y:S04]  /*2110*/  @!P0 LDG.E.CONSTANT R15, desc[UR16][R2.64] ;  /* 0x00000010020f8981 */ /* 0x000168000c1e9900 */
[----:B------:R0:W5:Y:S01]  /*2120*/  @!P0 LDG.E.CONSTANT R14, desc[UR16][R2.64+0x4] ;  /* 0x00000410020e8981 */ /* 0x000162000c1e9900 */
[----:B-1----:R-:W-:Y:S01]  /*2130*/  UISETP.GE.AND UP0, UPT, UR4, 0x1, UPT ;  /* 0x000000010400788c */ /* 0x002fe2000bf06270 */
[----:B--2---:R-:W-:Y:S01]  /*2140*/  IADD3 R17, PT, PT, R4, R17, RZ ;  /* 0x0000001104117210 */ /* 0x004fe20007ffe0ff */
[----:B------:R-:W-:-:S03]  /*2150*/  IMAD.MOV.U32 R9, RZ, RZ, RZ ;  /* 0x000000ffff097224 */ /* 0x000fc600078e00ff */
[----:B------:R-:W-:-:S04]  /*2160*/  ISETP.GE.AND P1, PT, R17, R11, PT ;  /* 0x0000000b1100720c */ /* 0x000fc80003f26270 */
[----:B0-----:R-:W-:Y:S09]  /*2170*/  BRA.U !UP0, `(.L_x_119) ;  /* 0x00000009083c7547 */ /* 0x001ff2000b800000 */
[----:B------:R-:W-:Y:S01]  /*2180*/  MOV R9, RZ ;  /* 0x000000ff00097202 */ /* 0x000fe20000000f00 */
[----:B------:R-:W-:-:S06]  /*2190*/  UMOV UR4, URZ ;  /* 0x000000ff00047c82 */ /* 0x000fcc0008000000 */
.L_x_134:
[----:B0-----:R-:W0:Y:S01]  /*21a0*/  LDC R18, c[0x0][0x388] ;  /* 0x0000e200ff127b82 */ /* 0x001e220000000800 */
[----:B------:R-:W-:Y:S01]  /*21b0*/  UIADD3 UR12, UPT, UPT, UR4, 0x400, URZ ;  /* 0x00000400040c7890 */ /* 0x000fe2000fffe0ff */
[----:B------:R-:W-:Y:S05]  /*21c0*/  BSSY.RECONVERGENT B0, `(.L_x_120) ;  /* 0x000001b000007945 */ /* 0x000fea0003800200 */
[----:B0-----:R-:W-:-:S05]  /*21d0*/  VIMNMX R0, PT, PT, R18, UR12, PT ;  /* 0x0000000c12007c48 */ /* 0x001fca000bfe0100 */
[----:B------:R-:W-:-:S05]  /*21e0*/  VIADD R0, R0, -UR4 ;  /* 0x8000000400007c36 */ /* 0x000fca0008000000 */
[----:B------:R-:W-:-:S13]  /*21f0*/  ISETP.GE.AND P0, PT, R5, R0, PT ;  /* 0x000000000500720c */ /* 0x000fda0003f06270 */
[----:B-1----:R-:W-:Y:S05]  /*2200*/  @P0 BRA `(.L_x_121) ;  /* 0x0000000000580947 */ /* 0x002fea0003800000 */
[----:B------:R-:W0:Y:S01]  /*2210*/  S2R R11, SR_CgaCtaId ;  /* 0x00000000000b7919 */ /* 0x000e220000008800 */
[----:B------:R-:W1:Y:S01]  /*2220*/  LDC.64 R2, c[0x0][0x398] ;  /* 0x0000e600ff027b82 */ /* 0x000e620000000a00 */
[----:B------:R-:W-:Y:S02]  /*2230*/  MOV R10, 0x400 ;  /* 0x00000400000a7802 */ /* 0x000fe40000000f00 */
[----:B------:R-:W-:Y:S02]  /*2240*/  MOV R19, R5 ;  /* 0x0000000500137202 */ /* 0x000fe40000000f00 */
[----:B0-----:R-:W-:-:S07]  /*2250*/  LEA R24, R11, R10, 0x18 ;  /* 0x0000000a0b187211 */ /* 0x001fce00078ec0ff */
.L_x_122:
[----:B0-----:R-:W-:Y:S02]  /*2260*/  IMAD R10, R18, UR5, R19 ;  /* 0x00000005120a7c24 */ /* 0x001fe4000f8e0213 */
[----:B------:R-:W-:Y:S02]  /*2270*/  IMAD.MOV.U32 R11, RZ, RZ, 0x4 ;  /* 0x00000004ff0b7424 */ /* 0x000fe400078e00ff */
        /* <DEDUP_REMOVED lines=10> */
[----:B------:R-:W-:Y:S01]  /*2320*/  ISETP.GE.AND P0, PT, R19, R0, PT ;  /* 0x000000001300720c */ /* 0x000fe20003f06270 */
[----:B--2---:R0:W-:Y:S04]  /*2330*/  STS [R21+0x8], R10 ;  /* 0x0000080a15007388 */ /* 0x0041e80000000800 */
[----:B---3--:R0:W-:Y:S04]  /*2340*/  STS [R21], R20 ;  /* 0x0000001415007388 */ /* 0x0081e80000000800 */
[----:B----4-:R0:W-:Y:S04]  /*2350*/  STS [R21+0x4], R22 ;  /* 0x0000041615007388 */ /* 0x0101e80000000800 */
[----:B------:R-:W-:Y:S05]  /*2360*/  @!P0 BRA `(.L_x_122) ;  /* 0xfffffffc00bc8947 */ /* 0x000fea000383ffff */
.L_x_121:
[----:B------:R-:W-:Y:S05]  /*2370*/  BSYNC.RECONVERGENT B0 ;  /* 0x0000000000007941 */ /* 0x000fea0003800200 */
.L_x_120:
[----:B------:R-:W1:Y:S01]  /*2380*/  LDCU UR12, c[0x0][0x384] ;  /* 0x00007080ff0c77ac */ /* 0x000e620008000800 */
[----:B------:R-:W-:Y:S01]  /*2390*/  BAR.SYNC.DEFER_BLOCKING 0x0 ;  /* 0x0000000000007b1d */ /* 0x000fe20000010000 */
[----:B------:R-:W-:-:S05]  /*23a0*/  ISETP.GE.AND P0, PT, R0, 0x1, PT ;  /* 0x000000010000780c */ /* 0x000fca0003f06270 */
[----:B------:R-:W-:Y:S01]  /*23b0*/  BSSY.RECONVERGENT B0, `(.L_x_123) ;  /* 0x0000066000007945 */ /* 0x000fe20003800200 */
[----:B-1----:R-:W-:-:S04]  /*23c0*/  MOV R11, UR12 ;  /* 0x0000000c000b7c02 */ /* 0x002fc80008000f00 */
[----:B------:R-:W-:-:S13]  /*23d0*/  ISETP.GE.OR P0, PT, R16, R11, !P0 ;  /* 0x0000000b1000720c */ /* 0x000fda0004706670 */
[----:B------:R-:W-:Y:S05]  /*23e0*/  @P0 BRA `(.L_x_124) ;  /* 0x0000000400880947 */ /* 0x000fea0003800000 */
[----:B------:R-:W-:-:S04]  /*23f0*/  IMAD.MOV.U32 R11, RZ, RZ, 0x4 ;  /* 0x00000004ff0b7424 */ /* 0x000fc800078e00ff */
[----:B0-----:R-:W-:-:S06]  /*2400*/  IMAD.WIDE R10, R16, R11, UR8 ;  /* 0x00000008100a7e25 */ /* 0x001fcc000f8e020b */
[----:B------:R0:W5:Y:S01]  /*2410*/  LDG.E R10, desc[UR16][R10.64] ;  /* 0x000000100a0a7981 */ /* 0x000162000c1e1900 */
[----:B------:R-:W-:Y:S01]  /*2420*/  MOV R3, UR4 ;  /* 0x0000000400037c02 */ /* 0x000fe20008000f00 */
[----:B------:R-:W-:-:S04]  /*2430*/  IMAD.MOV.U32 R13, RZ, RZ, RZ ;  /* 0x000000ffff0d7224 */ /* 0x000fc800078e00ff */
[----:B------:R-:W-:-:S07]  /*2440*/  IMAD R18, R18, UR5, R3 ;  /* 0x0000000512127c24 */ /* 0x000fce000f8e0203 */
.L_x_133:
[----:B-1----:R-:W1:Y:S01]  /*2450*/  S2R R3, SR_CgaCtaId ;  /* 0x0000000000037919 */ /* 0x002e620000008800 */
[----:B------:R-:W-:Y:S01]  /*2460*/  MOV R2, 0x400 ;  /* 0x0000040000027802 */ /* 0x000fe20000000f00 */
[----:B------:R-:W-:Y:S03]  /*2470*/  BSSY.RECONVERGENT B1, `(.L_x_125) ;  /* 0x000003d000017945 */ /* 0x000fe60003800200 */
[----:B-1----:R-:W-:-:S05]  /*2480*/  LEA R2, R3, R2, 0x18 ;  /* 0x0000000203027211 */ /* 0x002fca00078ec0ff */
[----:B------:R-:W-:-:S05]  /*2490*/  IMAD R12, R13, 0xc, R2 ;  /* 0x0000000c0d0c7824 */ /* 0x000fca00078e0202 */
[----:B------:R-:W1:Y:S04]  /*24a0*/  LDS R2, [R12] ;  /* 0x000000000c027984 */ /* 0x000e680000000800 */
[----:B------:R2:W3:Y:S01]  /*24b0*/  LDS R19, [R12+0x4] ;  /* 0x000004000c137984 */ /* 0x0004e20000000800 */
[----:B-1---5:R-:W-:-:S04]  /*24c0*/  FADD R2, R2, -R15 ;  /* 0x8000000f02027221 */ /* 0x022fc80000000000 */
[----:B------:R-:W-:-:S04]  /*24d0*/  FADD R20, R2, 3.1415927410125732422 ;  /* 0x40490fdb02147421 */ /* 0x000fc80000000000 */
[C---:B------:R-:W-:Y:S01]  /*24e0*/  FADD R21, |R20|.reuse, -RZ ;  /* 0x800000ff14157221 */ /* 0x040fe20000000200 */
[----:B------:R-:W-:-:S13]  /*24f0*/  FSETP.GEU.AND P0, PT, |R20|, 6.2831854820251464844, PT ;  /* 0x40c90fdb1400780b */ /* 0x000fda0003f0e200 */
[----:B--23--:R-:W-:Y:S05]  /*2500*/  @!P0 BRA `(.L_x_126) ;  /* 0x0000000000cc8947 */ /* 0x00cfea0003800000 */
[----:B------:R-:W-:-:S13]  /*2510*/  FSETP.GTU.AND P0, PT, R21, 52707180, PT ;  /* 0x4c490fdb1500780b */ /* 0x000fda0003f0c000 */
[----:B------:R-:W-:Y:S05]  /*2520*/  @P0 BRA `(.L_x_127) ;  /* 0x00000000005c0947 */ /* 0x000fea0003800000 */
[----:B------:R-:W-:Y:S01]  /*2530*/  FMUL R2, R21, 0.15915493667125701904 ;  /* 0x3e22f98315027820 */ /* 0x000fe20000400000 */
[----:B------:R-:W-:Y:S05]  /*2540*/  BSSY.RECONVERGENT B2, `(.L_x_128) ;  /* 0x0000013000027945 */ /* 0x000fea0003800200 */
[----:B------:R-:W1:Y:S02]  /*2550*/  FRND.TRUNC R2, R2 ;  /* 0x0000000200027307 */ /* 0x000e64000020d000 */
[----:B-1----:R-:W-:-:S05]  /*2560*/  FFMA R3, R2, -6.2831854820251464844, R21 ;  /* 0xc0c90fdb02037823 */ /* 0x002fca0000000015 */
[----:B------:R-:W-:-:S13]  /*2570*/  ISETP.GE.U32.AND P0, PT, R3, 0x40c90fdb, PT ;  /* 0x40c90fdb0300780c */ /* 0x000fda0003f06070 */
[----:B------:R-:W-:Y:S05]  /*2580*/  @!P0 BRA `(.L_x_129) ;  /* 0x0000000000388947 */ /* 0x000fea0003800000 */
[----:B------:R-:W-:-:S04]  /*2590*/  ISETP.GE.U32.AND P0, PT, R3, -0x7fffffff, PT ;  /* 0x800000010300780c */ /* 0x000fc80003f06070 */
[----:B------:R-:W-:-:S09]  /*25a0*/  FSETP.GEU.OR P2, PT, R3, -6.2831854820251464844, !P0 ;  /* 0xc0c90fdb0300780b */ /* 0x000fd2000474e400 */
[----:B0-----:R-:W-:-:S04]  /*25b0*/  @P0 FADD R11, R2, -1 ;  /* 0xbf800000020b0421 */ /* 0x001fc80000000000 */
        /* <DEDUP_REMOVED lines=11> */
.L_x_129:
[----:B------:R-:W-:Y:S05]  /*2670*/  BSYNC.RECONVERGENT B2 ;  /* 0x0000000000027941 */ /* 0x000fea0003800200 */
.L_x_128:
[----:B------:R-:W-:Y:S01]  /*2680*/  FFMA R21, R2, -6.2831854820251464844, R21 ;  /* 0xc0c90fdb02157823 */ /* 0x000fe20000000015 */
[----:B------:R-:W-:Y:S06]  /*2690*/  BRA `(.L_x_126) ;  /* 0x0000000000687947 */ /* 0x000fec0003800000 */
.L_x_127:
        /* <DEDUP_REMOVED lines=10> */
.L_x_132:
[----:B0-----:R-:W-:-:S04]  /*2740*/  VIMNMX.U32 R11, PT, PT, R3, 0xb800000, PT ;  /* 0x0b800000030b7848 */ /* 0x001fc80003fe0000 */
        /* <DEDUP_REMOVED lines=12> */
.L_x_131:
[----:B------:R-:W-:Y:S05]  /*2810*/  BSYNC.RECONVERGENT B2 ;  /* 0x0000000000027941 */ /* 0x000fea0003800200 */
.L_x_130:
[----:B------:R-:W-:-:S04]  /*2820*/  FMUL R2, R2, 1.1920928955078125e-07 ;  /* 0x3400000002027820 */ /* 0x000fc80000400000 */
[----:B------:R-:W-:-:S07]  /*2830*/  FMUL R21, R21, R2 ;  /* 0x0000000215157220 */ /* 0x000fce0000400000 */
.L_x_126:
[----:B------:R-:W-:Y:S05]  /*2840*/  BSYNC.RECONVERGENT B1 ;  /* 0x0000000000017941 */ /* 0x000fea0003800200 */
.L_x_125:
[----:B------:R-:W0:Y:S01]  /*2850*/  LDCU UR12, c[0x0][0x384] ;  /* 0x00007080ff0c77ac */ /* 0x000e220008000800 */
[----:B------:R-:W1:Y:S01]  /*2860*/  LDC.64 R2, c[0x0][0x3a0] ;  /* 0x0000e800ff027b82 */ /* 0x000e620000000a00 */
[----:B------:R-:W-:Y:S01]  /*2870*/  IMAD.IADD R22, R18, 0x1, R13 ;  /* 0x0000000112167824 */ /* 0x000fe200078e020d */
[C---:B------:R-:W-:Y:S02]  /*2880*/  FSETP.NAN.AND P0, PT, |R21|.reuse, |R21|, PT ;  /* 0x400000151500720b */ /* 0x040fe40003f08200 */
[----:B------:R-:W-:Y:S01]  /*2890*/  LOP3.LUT R20, R21, 0x80000000, R20, 0xb8, !PT ;  /* 0x8000000015147812 */ /* 0x000fe200078eb814 */
[----:B------:R-:W-:Y:S01]  /*28a0*/  FADD R19, R19, -R14 ;  /* 0x8000000e13137221 */ /* 0x000fe20000000000 */
[----:B------:R-:W2:Y:S01]  /*28b0*/  LDS R12, [R12+0x8] ;  /* 0x000008000c0c7984 */ /* 0x000ea20000000800 */
[----:B0-----:R-:W-:-:S05]  /*28c0*/  MOV R11, UR12 ;  /* 0x0000000c000b7c02 */ /* 0x001fca0008000f00 */
[----:B------:R-:W-:-:S04]  /*28d0*/  IMAD R23, R22, R11, R16 ;  /* 0x0000000b16177224 */ /* 0x000fc800078e0210 */
[----:B-1----:R-:W-:-:S05]  /*28e0*/  IMAD.WIDE R2, R23, 0x4, R2 ;  /* 0x0000000417027825 */ /* 0x002fca00078e0202 */
[----:B------:R-:W3:Y:S01]  /*28f0*/  LDG.E R22, desc[UR16][R2.64] ;  /* 0x0000001002167981 */ /* 0x000ee2000c1e1900 */
[----:B------:R-:W-:Y:S02]  /*2900*/  FSEL R20, R21, R20, P0 ;  /* 0x0000001415147208 */ /* 0x000fe40000000000 */
[----:B------:R-:W-:-:S03]  /*2910*/  IADD3 R13, PT, PT, R13, 0x1, RZ ;  /* 0x000000010d0d7810 */ /* 0x000fc60007ffe0ff */
[----:B------:R-:W-:-:S04]  /*2920*/  FADD R20, R20, -3.1415927410125732422 ;  /* 0xc0490fdb14147421 */ /* 0x000fc80000000000 */
[----:B------:R-:W-:-:S04]  /*2930*/  FMUL R20, R20, R20 ;  /* 0x0000001414147220 */ /* 0x000fc80000400000 */
[----:B------:R-:W-:-:S04]  /*2940*/  FFMA R19, R19, R19, R20 ;  /* 0x0000001313137223 */ /* 0x000fc80000000014 */
[----:B------:R-:W-:-:S04]  /*2950*/  FMUL R19, R8, R19 ;  /* 0x0000001308137220 */ /* 0x000fc80000400000 */
[----:B------:R-:W-:-:S05]  /*2960*/  FMUL R19, R19, 1.4426950216293334961 ;  /* 0x3fb8aa3b13137820 */ /* 0x000fca0000400000 */
[----:B------:R-:W-:-:S13]  /*2970*/  FSETP.GEU.AND P0, PT, R19, -126, PT ;  /* 0xc2fc00001300780b */ /* 0x000fda0003f0e000 */
[----:B------:R-:W-:-:S04]  /*2980*/  @!P0 FMUL R19, R19, 0.5 ;  /* 0x3f00000013138820 */ /* 0x000fc80000400000 */
[----:B------:R-:W0:Y:S02]  /*2990*/  MUFU.EX2 R21, R19 ;  /* 0x0000001300157308 */ /* 0x000e240000000800 */
[----:B0-----:R-:W-:Y:S01]  /*29a0*/  @!P0 FMUL R21, R21, R21 ;  /* 0x0000001515158220 */ /* 0x001fe20000400000 */
[----:B------:R-:W-:-:S03]  /*29b0*/  ISETP.GE.AND P0, PT, R13, R0, PT ;  /* 0x000000000d00720c */ /* 0x000fc60003f06270 */
[----:B------:R-:W-:-:S04]  /*29c0*/  FMUL R21, R10, R21 ;  /* 0x000000150a157220 */ /* 0x000fc80000400000 */
[CC--:B--2---:R-:W-:Y:S01]  /*29d0*/  FFMA R9, R21.reuse, R12.reuse, R9 ;  /* 0x0000000c15097223 */ /* 0x0c4fe20000000009 */
[----:B---3--:R-:W-:-:S05]  /*29e0*/  FFMA R23, R21, R12, R22 ;  /* 0x0000000c15177223 */ /* 0x008fca0000000016 */
[----:B------:R1:W-:Y:S01]  /*29f0*/  STG.E desc[UR16][R2.64], R23 ;  /* 0x0000001702007986 */ /* 0x0003e2000c101910 */
[----:B------:R-:W-:Y:S05]  /*2a00*/  @!P0 BRA `(.L_x_133) ;  /* 0xfffffff800908947 */ /* 0x000fea000383ffff */
.L_x_124:
[----:B------:R-:W-:Y:S05]  /*2a10*/  BSYNC.RECONVERGENT B0 ;  /* 0x0000000000007941 */ /* 0x000fea0003800200 */
.L_x_123:
[----:B------:R-:W2:Y:S01]  /*2a20*/  LDCU UR12, c[0x0][0x388] ;  /* 0x00007100ff0c77ac */ /* 0x000ea20008000800 */
[----:B------:R-:W-:-:S04]  /*2a30*/  UIADD3 UR4, UPT, UPT, UR4, 0x400, URZ ;  /* 0x0000040004047890 */ /* 0x000fc8000fffe0ff */
[----:B--2---:R-:W-:Y:S01]  /*2a40*/  UISETP.GE.AND UP0, UPT, UR4, UR12, UPT ;  /* 0x0000000c0400728c */ /* 0x004fe2000bf06270 */
[----:B------:R-:W-:Y:S08]  /*2a50*/  BAR.SYNC.DEFER_BLOCKING 0x0 ;  /* 0x0000000000007b1d */ /* 0x000ff00000010000 */
[----:B------:R-:W-:Y:S05]  /*2a60*/  BRA.U !UP0, `(.L_x_134) ;  /* 0xfffffff508cc7547 */ /* 0x000fea000b83ffff */
.L_x_119:
[----:B------:R-:W-:Y:S01]  /*2a70*/  ISETP.GE.AND P0, PT, R16, R11, PT ;  /* 0x0000000b1000720c */ /* 0x000fe20003f06270 */
[----:B------:R-:W-:-:S12]  /*2a80*/  BSSY.RECONVERGENT B0, `(.L_x_135) ;  /* 0x0000008000007945 */ /* 0x000fd80003800200 */
[----:B------:R-:W-:Y:S05]  /*2a90*/  @P0 BRA `(.L_x_136) ;  /* 0x0000000000180947 */ /* 0x000fea0003800000 */
[----:B-1----:R-:W-:-:S04]  /*2aa0*/  IMAD.MOV.U32 R3, RZ, RZ, 0x4 ;  /* 0x00000004ff037424 */ /* 0x002fc800078e00ff */
[----:B------:R-:W-:-:S05]  /*2ab0*/  IMAD.WIDE R2, R16, R3, UR6 ;  /* 0x0000000610027e25 */ /* 0x000fca000f8e0203 */
[----:B------:R-:W2:Y:S02]  /*2ac0*/  LDG.E R0, desc[UR16][R2.64] ;  /* 0x0000001002007981 */ /* 0x000ea4000c1e1900 */
[----:B--2---:R-:W-:-:S05]  /*2ad0*/  FADD R0, R0, -R9 ;  /* 0x8000000900007221 */ /* 0x004fca0000000000 */
[----:B------:R-:W-:-:S05]  /*2ae0*/  FMNMX R9, RZ, R0, !PT ;  /* 0x00000000ff097209 */ /* 0x000fca0007800000 */
[----:B------:R2:W-:Y:S02]  /*2af0*/  STG.E desc[UR16][R2.64], R9 ;  /* 0x0000000902007986 */ /* 0x0005e4000c101910 */
.L_x_136:
[----:B------:R-:W-:Y:S05]  /*2b00*/  BSYNC.RECONVERGENT B0 ;  /* 0x0000000000007941 */ /* 0x000fea0003800200 */
.L_x_135:
[----:B------:R-:W-:Y:S05]  /*2b10*/  @!P1 BRA `(.L_x_137) ;  /* 0xfffffff400549947 */ /* 0x000fea000383ffff */
.L_x_118:
[----:B------:R-:W-:Y:S01]  /*2b20*/  BAR.SYNC.DEFER_BLOCKING 0x0 ;  /* 0x0000000000007b1d */ /* 0x000fe20000010000 */
[----:B------:R-:W-:-:S04]  /*2b30*/  UIADD3 UR20, UPT, UPT, UR20, -0x1, URZ ;  /* 0xffffffff14147890 */ /* 0x000fc8000fffe0ff */
[----:B------:R-:W-:-:S09]  /*2b40*/  UISETP.GT.AND UP0, UPT, UR20, -0x3, UPT ;  /* 0xfffffffd1400788c */ /* 0x000fd2000bf04270 */
[----:B------:R-:W-:Y:S05]  /*2b50*/  BRA.U UP0, `(.L_x_138) ;  /* 0xffffffd900fc7547 */ /* 0x000fea000b83ffff */
[----:B------:R-:W3:Y:S01]  /*2b60*/  LDCU UR4, c[0x0][0x370] ;  /* 0x00006e00ff0477ac */ /* 0x000ee20008000800 */
[----:B------:R-:W4:Y:S01]  /*2b70*/  LDCU UR12, c[0x0][0x380] ;  /* 0x00007000ff0c77ac */ /* 0x000f220008000800 */
[----:B---3--:R-:W-:-:S04]  /*2b80*/  UIADD3 UR5, UPT, UPT, UR4, UR5, URZ ;  /* 0x0000000504057290 */ /* 0x008fc8000fffe0ff */
[----:B----4-:R-:W-:-:S09]  /*2b90*/  UISETP.GE.AND UP0, UPT, UR5, UR12, UPT ;  /* 0x0000000c0500728c */ /* 0x010fd2000bf06270 */
[----:B------:R-:W-:Y:S05]  /*2ba0*/  BRA.U !UP0, `(.L_x_139) ;  /* 0xffffffd908447547 */ /* 0x000fea000b83ffff */
[----:B------:R-:W-:Y:S05]  /*2bb0*/  EXIT ;  /* 0x000000000000794d */ /* 0x000fea0003800000 */
        .weak           $__internal_1_$__cuda_sm3x_div_rn_noftz_f32_slowpath
        .type           $__internal_1_$__cuda_sm3x_div_rn_noftz_f32_slowpath,@function
        .size           $__internal_1_$__cuda_sm3x_div_rn_noftz_f32_slowpath,(.L_x_153 - $__internal_1_$__cuda_sm3x_div_rn_noftz_f32_slowpath)
$__internal_1_$__cuda_sm3x_div_rn_noftz_f32_slowpath:
[----:B------:R-:W-:Y:S01]  /*2bc0*/  SHF.R.U32.HI R15, RZ, 0x17, R3 ;  /* 0x00000017ff0f7819 */ /* 0x000fe20000011603 */
[----:B------:R-:W-:Y:S01]  /*2bd0*/  BSSY.RECONVERGENT B2, `(.L_x_140) ;  /* 0x0000063000027945 */ /* 0x000fe20003800200 */
[--C-:B------:R-:W-:Y:S02]  /*2be0*/  SHF.R.U32.HI R2, RZ, 0x17, R0.reuse ;  /* 0x00000017ff027819 */ /* 0x100fe40000011600 */
[----:B------:R-:W-:Y:S02]  /*2bf0*/  LOP3.LUT R15, R15, 0xff, RZ, 0xc0, !PT ;  /* 0x000000ff0f0f7812 */ /* 0x000fe400078ec0ff */
[----:B------:R-:W-:Y:S01]  /*2c00*/  LOP3.LUT R19, R2, 0xff, RZ, 0xc0, !PT ;  /* 0x000000ff02137812 */ /* 0x000fe200078ec0ff */
[----:B------:R-:W-:Y:S01]  /*2c10*/  IMAD.MOV.U32 R2, RZ, RZ, R0 ;  /* 0x000000ffff027224 */ /* 0x000fe200078e0000 */
[----:B------:R-:W-:Y:S02]  /*2c20*/  IADD3 R18, PT, PT, R15, -0x1, RZ ;  /* 0xffffffff0f127810 */ /* 0x000fe40007ffe0ff */
[----:B------:R-:W-:-:S02]  /*2c30*/  IADD3 R17, PT, PT, R19, -0x1, RZ ;  /* 0xffffffff13117810 */ /* 0x000fc40007ffe0ff */
[----:B------:R-:W-:-:S04]  /*2c40*/  ISETP.GT.U32.AND P0, PT, R18, 0xfd, PT ;  /* 0x000000fd1200780c */ /* 0x000fc80003f04070 */
[----:B------:R-:W-:-:S13]  /*2c50*/  ISETP.GT.U32.OR P0, PT, R17, 0xfd, P0 ;  /* 0x000000fd1100780c */ /* 0x000fda0000704470 */
[----:B------:R-:W-:Y:S01]  /*2c60*/  @!P0 MOV R16, RZ ;  /* 0x000000ff00108202 */ /* 0x000fe20000000f00 */
[----:B------:R-:W-:Y:S06]  /*2c70*/  @!P0 BRA `(.L_x_141) ;  /* 0x00000000005c8947 */ /* 0x000fec0003800000 */
[----:B------:R-:W-:Y:S02]  /*2c80*/  FSETP.GTU.FTZ.AND P0, PT, |R0|, +INF , PT ;  /* 0x7f8000000000780b */ /* 0x000fe40003f1c200 */
[----:B------:R-:W-:-:S04]  /*2c90*/  FSETP.GTU.FTZ.AND P1, PT, |R3|, +INF , PT ;  /* 0x7f8000000300780b */ /* 0x000fc80003f3c200 */
[----:B------:R-:W-:-:S13]  /*2ca0*/  PLOP3.LUT P0, PT, P0, P1, PT, 0xf8, 0x8f ;  /* 0x00000000008f781c */ /* 0x000fda0000703f70 */
[----:B------:R-:W-:Y:S05]  /*2cb0*/  @P0 BRA `(.L_x_142) ;  /* 0x00000004004c0947 */ /* 0x000fea0003800000 */
[----:B------:R-:W-:-:S13]  /*2cc0*/  LOP3.LUT P0, RZ, R3, 0x7fffffff, R2, 0xc8, !PT ;  /* 0x7fffffff03ff7812 */ /* 0x000fda000780c802 */
[----:B------:R-:W-:Y:S05]  /*2cd0*/  @!P0 BRA `(.L_x_143) ;  /* 0x00000004003c8947 */ /* 0x000fea0003800000 */
[C---:B------:R-:W-:Y:S02]  /*2ce0*/  FSETP.NEU.FTZ.AND P3, PT, |R0|.reuse, +INF , PT ;  /* 0x7f8000000000780b */ /* 0x040fe40003f7d200 */
[----:B------:R-:W-:Y:S02]  /*2cf0*/  FSETP.NEU.FTZ.AND P1, PT, |R3|, +INF , PT ;  /* 0x7f8000000300780b */ /* 0x000fe40003f3d200 */
[----:B------:R-:W-:-:S11]  /*2d00*/  FSETP.NEU.FTZ.AND P0, PT, |R0|, +INF , PT ;  /* 0x7f8000000000780b */ /* 0x000fd60003f1d200 */
[----:B------:R-:W-:Y:S05]  /*2d10*/  @!P1 BRA !P3, `(.L_x_143) ;  /* 0x00000004002c9947 */ /* 0x000fea0005800000 */
[----:B------:R-:W-:-:S04]  /*2d20*/  LOP3.LUT P3, RZ, R2, 0x7fffffff, RZ, 0xc0, !PT ;  /* 0x7fffffff02ff7812 */ /* 0x000fc8000786c0ff */
[----:B------:R-:W-:-:S13]  /*2d30*/  PLOP3.LUT P1, PT, P1, P3, PT, 0x2f, 0xf2 ;  /* 0x0000000000f2781c */ /* 0x000fda0000f26577 */
[----:B------:R-:W-:Y:S05]  /*2d40*/  @P1 BRA `(.L_x_144) ;  /* 0x0000000400181947 */ /* 0x000fea0003800000 */
[----:B------:R-:W-:-:S04]  /*2d50*/  LOP3.LUT P1, RZ, R3, 0x7fffffff, RZ, 0xc0, !PT ;  /* 0x7fffffff03ff7812 */ /* 0x000fc8000782c0ff */
[----:B------:R-:W-:-:S13]  /*2d60*/  PLOP3.LUT P0, PT, P0, P1, PT, 0x2f, 0xf2 ;  /* 0x0000000000f2781c */ /* 0x000fda0000702577 */
[----:B------:R-:W-:Y:S05]  /*2d70*/  @P0 BRA `(.L_x_145) ;  /* 0x0000000400000947 */ /* 0x000fea0003800000 */
[----:B------:R-:W-:Y:S02]  /*2d80*/  ISETP.GE.AND P0, PT, R17, RZ, PT ;  /* 0x000000ff1100720c */ /* 0x000fe40003f06270 */
[----:B------:R-:W-:-:S11]  /*2d90*/  ISETP.GE.AND P1, PT, R18, RZ, PT ;  /* 0x000000ff1200720c */ /* 0x000fd60003f26270 */
[----:B------:R-:W-:Y:S01]  /*2da0*/  @P0 MOV R16, RZ ;  /* 0x000000ff00100202 */ /* 0x000fe20000000f00 */
[----:B------:R-:W-:Y:S02]  /*2db0*/  @!P0 IMAD.MOV.U32 R16, RZ, RZ, -0x40 ;  /* 0xffffffc0ff108424 */ /* 0x000fe400078e00ff */
[----:B------:R-:W-:Y:S01]  /*2dc0*/  @!P0 FFMA R2, R0, 1.84467440737095516160e+19, RZ ;  /* 0x5f80000000028823 */ /* 0x000fe200000000ff */
[----:B------:R-:W-:Y:S02]  /*2dd0*/  @!P1 FFMA R3, R3, 1.84467440737095516160e+19, RZ ;  /* 0x5f80000003039823 */ /* 0x000fe400000000ff */
[----:B------:R-:W-:-:S07]  /*2de0*/  @!P1 IADD3 R16, PT, PT, R16, 0x40, RZ ;  /* 0x0000004010109810 */ /* 0x000fce0007ffe0ff */
.L_x_141:
[----:B------:R-:W-:Y:S01]  /*2df0*/  LEA R18, R15, 0xc0800000, 0x17 ;  /* 0xc08000000f127811 */ /* 0x000fe200078eb8ff */
[----:B------:R-:W-:Y:S01]  /*2e00*/  VIADD R19, R19, 0xffffff81 ;  /* 0xffffff8113137836 */ /* 0x000fe20000000000 */
[----:B------:R-:W-:Y:S02]  /*2e10*/  BSSY.RECONVERGENT B3, `(.L_x_146) ;  /* 0x0000035000037945 */ /* 0x000fe40003800200 */
[----:B------:R-:W-:Y:S01]  /*2e20*/  IADD3 R20, PT, PT, -R18, R3, RZ ;  /* 0x0000000312147210 */ /* 0x000fe20007ffe1ff */
[C---:B------:R-:W-:Y:S01]  /*2e30*/  IMAD R2, R19.reuse, -0x800000, R2 ;  /* 0xff80000013027824 */ /* 0x040fe200078e0202 */
[----:B------:R-:W-:Y:S02]  /*2e40*/  IADD3 R19, PT, PT, R19, 0x7f, -R15 ;  /* 0x0000007f13137810 */ /* 0x000fe40007ffe80f */
[----:B------:R-:W0:Y:S01]  /*2e50*/  MUFU.RCP R3, R20 ;  /* 0x0000001400037308 */ /* 0x000e220000001000 */
[----:B------:R-:W-:Y:S01]  /*2e60*/  FADD.FTZ R17, -R20, -RZ ;  /* 0x800000ff14117221 */ /* 0x000fe20000010100 */
[----:B------:R-:W-:-:S03]  /*2e70*/  IADD3 R19, PT, PT, R19, R16, RZ ;  /* 0x0000001013137210 */ /* 0x000fc60007ffe0ff */
[----:B0-----:R-:W-:-:S04]  /*2e80*/  FFMA R18, R3, R17, 1 ;  /* 0x3f80000003127423 */ /* 0x001fc80000000011 */
[----:B------:R-:W-:-:S04]  /*2e90*/  FFMA R3, R3, R18, R3 ;  /* 0x0000001203037223 */ /* 0x000fc80000000003 */
[----:B------:R-:W-:-:S04]  /*2ea0*/  FFMA R18, R2, R3, RZ ;  /* 0x0000000302127223 */ /* 0x000fc800000000ff */
[----:B------:R-:W-:-:S04]  /*2eb0*/  FFMA R21, R17, R18, R2 ;  /* 0x0000001211157223 */ /* 0x000fc80000000002 */
[----:B------:R-:W-:-:S04]  /*2ec0*/  FFMA R18, R3, R21, R18 ;  /* 0x0000001503127223 */ /* 0x000fc80000000012 */
[----:B------:R-:W-:-:S04]  /*2ed0*/  FFMA R17, R17, R18, R2 ;  /* 0x0000001211117223 */ /* 0x000fc80000000002 */
[----:B------:R-:W-:-:S05]  /*2ee0*/  FFMA R2, R3, R17, R18 ;  /* 0x0000001103027223 */ /* 0x000fca0000000012 */
[----:B------:R-:W-:-:S04]  /*2ef0*/  SHF.R.U32.HI R15, RZ, 0x17, R2 ;  /* 0x00000017ff0f7819 */ /* 0x000fc80000011602 */
[----:B------:R-:W-:-:S04]  /*2f00*/  LOP3.LUT R15, R15, 0xff, RZ, 0xc0, !PT ;  /* 0x000000ff0f0f7812 */ /* 0x000fc800078ec0ff */
[----:B------:R-:W-:-:S05]  /*2f10*/  IADD3 R20, PT, PT, R15, R19, RZ ;  /* 0x000000130f147210 */ /* 0x000fca0007ffe0ff */
[----:B------:R-:W-:-:S05]  /*2f20*/  VIADD R15, R20, 0xffffffff ;  /* 0xffffffff140f7836 */ /* 0x000fca0000000000 */
[----:B------:R-:W-:-:S13]  /*2f30*/  ISETP.GE.U32.AND P0, PT, R15, 0xfe, PT ;  /* 0x000000fe0f00780c */ /* 0x000fda0003f06070 */
[----:B------:R-:W-:Y:S05]  /*2f40*/  @!P0 BRA `(.L_x_147) ;  /* 0x0000000000808947 */ /* 0x000fea0003800000 */
[----:B------:R-:W-:-:S13]  /*2f50*/  ISETP.GT.AND P0, PT, R20, 0xfe, PT ;  /* 0x000000fe1400780c */ /* 0x000fda0003f04270 */
[----:B------:R-:W-:Y:S05]  /*2f60*/  @P0 BRA `(.L_x_148) ;  /* 0x00000000006c0947 */ /* 0x000fea0003800000 */
[----:B------:R-:W-:-:S13]  /*2f70*/  ISETP.GE.AND P0, PT, R20, 0x1, PT ;  /* 0x000000011400780c */ /* 0x000fda0003f06270 */
[----:B------:R-:W-:Y:S05]  /*2f80*/  @P0 BRA `(.L_x_149) ;  /* 0x0000000000740947 */ /* 0x000fea0003800000 */
[----:B------:R-:W-:Y:S02]  /*2f90*/  ISETP.GE.AND P0, PT, R20, -0x18, PT ;  /* 0xffffffe81400780c */ /* 0x000fe40003f06270 */
[----:B------:R-:W-:-:S11]  /*2fa0*/  LOP3.LUT R2, R2, 0x80000000, RZ, 0xc0, !PT ;  /* 0x8000000002027812 */ /* 0x000fd600078ec0ff */
[----:B------:R-:W-:Y:S05]  /*2fb0*/  @!P0 BRA `(.L_x_149) ;  /* 0x0000000000688947 */ /* 0x000fea0003800000 */
[-CC-:B------:R-:W-:Y:S01]  /*2fc0*/  FFMA.RZ R15, R3, R17.reuse, R18.reuse ;  /* 0x00000011030f7223 */ /* 0x180fe2000000c012 */
[C---:B------:R-:W-:Y:S02]  /*2fd0*/  ISETP.NE.AND P3, PT, R20.reuse, RZ, PT ;  /* 0x000000ff1400720c */ /* 0x040fe40003f65270 */
[C---:B------:R-:W-:Y:S02]  /*2fe0*/  ISETP.NE.AND P1, PT, R20.reuse, RZ, PT ;  /* 0x000000ff1400720c */ /* 0x040fe40003f25270 */
[----:B------:R-:W-:Y:S01]  /*2ff0*/  LOP3.LUT R16, R15, 0x7fffff, RZ, 0xc0, !PT ;  /* 0x007fffff0f107812 */ /* 0x000fe200078ec0ff */
[CCC-:B------:R-:W-:Y:S01]  /*3000*/  FFMA.RP R15, R3.reuse, R17.reuse, R18.reuse ;  /* 0x00000011030f7223 */ /* 0x1c0fe20000008012 */
[----:B------:R-:W-:Y:S01]  /*3010*/  FFMA.RM R18, R3, R17, R18 ;  /* 0x0000001103127223 */ /* 0x000fe20000004012 */
[----:B------:R-:W-:Y:S02]  /*3020*/  IADD3 R3, PT, PT, R20, 0x20, RZ ;  /* 0x0000002014037810 */ /* 0x000fe40007ffe0ff */
[----:B------:R-:W-:-:S02]  /*3030*/  LOP3.LUT R16, R16, 0x800000, RZ, 0xfc, !PT ;  /* 0x0080000010107812 */ /* 0x000fc400078efcff */
[----:B------:R-:W-:Y:S02]  /*3040*/  IADD3 R17, PT, PT, -R20, RZ, RZ ;  /* 0x000000ff14117210 */ /* 0x000fe40007ffe1ff */
[----:B------:R-:W-:Y:S02]  /*3050*/  SHF.L.U32 R3, R16, R3, RZ ;  /* 0x0000000310037219 */ /* 0x000fe400000006ff */
[----:B------:R-:W-:Y:S02]  /*3060*/  FSETP.NEU.FTZ.AND P0, PT, R15, R18, PT ;  /* 0x000000120f00720b */ /* 0x000fe40003f1d000 */
[----:B------:R-:W-:Y:S02]  /*3070*/  SEL R15, R17, RZ, P3 ;  /* 0x000000ff110f7207 */ /* 0x000fe40001800000 */
[----:B------:R-:W-:Y:S02]  /*3080*/  ISETP.NE.AND P1, PT, R3, RZ, P1 ;  /* 0x000000ff0300720c */ /* 0x000fe40000f25270 */
[----:B------:R-:W-:-:S02]  /*3090*/  SHF.R.U32.HI R15, RZ, R15, R16 ;  /* 0x0000000fff0f7219 */ /* 0x000fc40000011610 */
[----:B------:R-:W-:Y:S02]  /*30a0*/  PLOP3.LUT P0, PT, P0, P1, PT, 0xf8, 0x8f ;  /* 0x00000000008f781c */ /* 0x000fe40000703f70 */
[----:B------:R-:W-:Y:S02]  /*30b0*/  SHF.R.U32.HI R16, RZ, 0x1, R15 ;  /* 0x00000001ff107819 */ /* 0x000fe4000001160f */
[----:B------:R-:W-:-:S04]  /*30c0*/  SEL R3, RZ, 0x1, !P0 ;  /* 0x00000001ff037807 */ /* 0x000fc80004000000 */
[----:B------:R-:W-:-:S04]  /*30d0*/  LOP3.LUT R18, R3, 0x1, R16, 0xf8, !PT ;  /* 0x0000000103127812 */ /* 0x000fc800078ef810 */
[----:B------:R-:W-:-:S05]  /*30e0*/  LOP3.LUT R15, R18, R15, RZ, 0xc0, !PT ;  /* 0x0000000f120f7212 */ /* 0x000fca00078ec0ff */
[----:B------:R-:W-:-:S05]  /*30f0*/  IMAD.IADD R15, R16, 0x1, R15 ;  /* 0x00000001100f7824 */ /* 0x000fca00078e020f */
[----:B------:R-:W-:Y:S01]  /*3100*/  LOP3.LUT R2, R15, R2, RZ, 0xfc, !PT ;  /* 0x000000020f027212 */ /* 0x000fe200078efcff */
[----:B------:R-:W-:Y:S06]  /*3110*/  BRA `(.L_x_149) ;  /* 0x0000000000107947 */ /* 0x000fec0003800000 */
.L_x_148:
[----:B------:R-:W-:-:S04]  /*3120*/  LOP3.LUT R2, R2, 0x80000000, RZ, 0xc0, !PT ;  /* 0x8000000002027812 */ /* 0x000fc800078ec0ff */
[----:B------:R-:W-:Y:S01]  /*3130*/  LOP3.LUT R2, R2, 0x7f800000, RZ, 0xfc, !PT ;  /* 0x7f80000002027812 */ /* 0x000fe200078efcff */
[----:B------:R-:W-:Y:S06]  /*3140*/  BRA `(.L_x_149) ;  /* 0x0000000000047947 */ /* 0x000fec0003800000 */
.L_x_147:
[----:B------:R-:W-:-:S07]  /*3150*/  LEA R2, R19, R2, 0x17 ;  /* 0x0000000213027211 */ /* 0x000fce00078eb8ff */
.L_x_149:
[----:B------:R-:W-:Y:S05]  /*3160*/  BSYNC.RECONVERGENT B3 ;  /* 0x0000000000037941 */ /* 0x000fea0003800200 */
.L_x_146:
[----:B------:R-:W-:Y:S05]  /*3170*/  BRA `(.L_x_150) ;  /* 0x0000000000207947 */ /* 0x000fea0003800000 */
.L_x_145:
[----:B------:R-:W-:-:S04]  /*3180*/  LOP3.LUT R2, R3, 0x80000000, R2, 0x48, !PT ;  /* 0x8000000003027812 */ /* 0x000fc800078e4802 */
[----:B------:R-:W-:Y:S01]  /*3190*/  LOP3.LUT R2, R2, 0x7f800000, RZ, 0xfc, !PT ;  /* 0x7f80000002027812 */ /* 0x000fe200078efcff */
[----:B------:R-:W-:Y:S06]  /*31a0*/  BRA `(.L_x_150) ;  /* 0x0000000000147947 */ /* 0x000fec0003800000 */
.L_x_144:
[----:B------:R-:W-:Y:S01]  /*31b0*/  LOP3.LUT R2, R3, 0x80000000, R2, 0x48, !PT ;  /* 0x8000000003027812 */ /* 0x000fe200078e4802 */
[----:B------:R-:W-:Y:S06]  /*31c0*/  BRA `(.L_x_150) ;  /* 0x00000000000c7947 */ /* 0x000fec0003800000 */
.L_x_143:
[----:B------:R-:W0:Y:S01]  /*31d0*/  MUFU.RSQ R2, -QNAN ;  /* 0xffc0000000027908 */ /* 0x000e220000001400 */
[----:B------:R-:W-:Y:S05]  /*31e0*/  BRA `(.L_x_150) ;  /* 0x0000000000047947 */ /* 0x000fea0003800000 */
.L_x_142:
[----:B------:R-:W-:-:S07]  /*31f0*/  FADD.FTZ R2, R0, R3 ;  /* 0x0000000300027221 */ /* 0x000fce0000010000 */
.L_x_150:
[----:B------:R-:W-:Y:S05]  /*3200*/  BSYNC.RECONVERGENT B2 ;  /* 0x0000000000027941 */ /* 0x000fea0003800200 */
.L_x_140:
[----:B------:R-:W-:-:S04]  /*3210*/  HFMA2 R15, -RZ, RZ, 0, 0 ;  /* 0x00000000ff0f7431 */ /* 0x000fc800000001ff */
[----:B0-----:R-:W-:Y:S05]  /*3220*/  RET.REL.NODEC R14 `(_Z11approxmatchiiiPKfS0_PfS1_) ;  /* 0xffffffcc0e747950 */ /* 0x001fea0003c3ffff */
.L_x_151:
        /* <DEDUP_REMOVED lines=13> */
.L_x_153:


//--------------------- .nv.shared.reserved.0     --------------------------
	.section	.nv.shared.reserved.0,"aw",@nobits
	.weak		__nv_reservedSMEM_offset_0_alias
	.size		__nv_reservedSMEM_offset_0_alias, 0, 64
	.other		__nv_reservedSMEM_offset_0_alias,@"STO_CUDA_RESERVED_SHARED STV_DEFAULT"
__nv_reservedSMEM_offset_0_alias:
	.zero		0
	.zero		64


//--------------------- .nv.shared._Z14matchcostgrad2iiiPKfS0_S0_Pf --------------------------
	.section	.nv.shared._Z14matchcostgrad2iiiPKfS0_S0_Pf,"aw",@nobits
	.sectionflags	@""
	.align	4
.nv.shared._Z14matchcostgrad2iiiPKfS0_S0_Pf:
	.zero		3072


//--------------------- .nv.shared._Z9matchcostiiiPKfS0_S0_Pf --------------------------
	.section	.nv.shared._Z9matchcostiiiPKfS0_S0_Pf,"aw",@nobits
	.sectionflags	@""
	.align	4
.nv.shared._Z9matchcostiiiPKfS0_S0_Pf:
	.zero		11264


//--------------------- .nv.shared._Z11approxmatchiiiPKfS0_PfS1_ --------------------------
	.section	.nv.shared._Z11approxmatchiiiPKfS0_PfS1_,"aw",@nobits
	.sectionflags	@""
	.align	4
.nv.shared._Z11approxmatchiiiPKfS0_PfS1_:
	.zero		13312


//--------------------- .nv.constant0._Z14matchcostgrad1iiiPKfS0_S0_Pf --------------------------
	.section	.nv.constant0._Z14matchcostgrad1iiiPKfS0_S0_Pf,"a",@progbits
	.sectionflags	@""
	.align	4
.nv.constant0._Z14matchcostgrad1iiiPKfS0_S0_Pf:
	.zero		944


//--------------------- .nv.constant0._Z14matchcostgrad2iiiPKfS0_S0_Pf --------------------------
	.section	.nv.constant0._Z14matchcostgrad2iiiPKfS0_S0_Pf,"a",@progbits
	.sectionflags	@""
	.align	4
.nv.constant0._Z14matchcostgrad2iiiPKfS0_S0_Pf:
	.zero		944


//--------------------- .nv.constant0._Z9matchcostiiiPKfS0_S0_Pf --------------------------
	.section	.nv.constant0._Z9matchcostiiiPKfS0_S0_Pf,"a",@progbits
	.sectionflags	@""
	.align	4
.nv.constant0._Z9matchcostiiiPKfS0_S0_Pf:
	.zero		944


//--------------------- .nv.constant0._Z11approxmatchiiiPKfS0_PfS1_ --------------------------
	.section	.nv.constant0._Z11approxmatchiiiPKfS0_PfS1_,"a",@progbits
	.sectionflags	@""
	.align	4
.nv.constant0._Z11approxmatchiiiPKfS0_PfS1_:
	.zero		944


//--------------------- SYMBOLS --------------------------

	.type		.nv.reservedSmem.offset0,@object
	.size		.nv.reservedSmem.offset0,0x4
	.type		.nv.reservedSmem.cap,@object
	.size		.nv.reservedSmem.cap,0x4
